	.target	sm_80

	.elftype	@"ET_EXEC"


//--------------------- .note.nv.tkinfo           --------------------------
	.section	.note.nv.tkinfo,"",@"SHT_NOTE"
	.sectionflags	@"SHF_NOTE_NV_TKINFO"
	.tkinfo
        /*0018*/ 	.word	0x00000002
        /*0030*/ 	.string	""
        /*0030*/ 	.string	"ptxas"
        /*0030*/ 	.string	"Cuda compilation tools, release 13.0, V13.0.88"
        /*0030*/ 	.string	"Build cuda_13.0.r13.0/compiler.36424714_0"
        /*0030*/ 	.string	"-v  -suppress-debug-info  -lineinfo  -arch sm_80 "



//--------------------- .note.nv.cuinfo           --------------------------
	.section	.note.nv.cuinfo,"",@"SHT_NOTE"
	.sectionflags	@"SHF_NOTE_NV_CUINFO"
        /*0018*/ 	.short	0x0002
        /*001a*/ 	.short	0x0050
        /*001c*/ 	.short	0x0082
	.zero		2


//--------------------- .nv.info                  --------------------------
	.section	.nv.info,"",@"SHT_CUDA_INFO"
	.align	4


	//----- nvinfo : EIATTR_REGCOUNT
	.align		4
        /*0000*/ 	.byte	0x04, 0x2f
        /*0002*/ 	.short	(.L_1 - .L_0)
	.align		4
.L_0:
        /*0004*/ 	.word	index@(matmul_kernel)
        /*0008*/ 	.word	0x00000080


	//----- nvinfo : EIATTR_FRAME_SIZE
	.align		4
.L_1:
        /*000c*/ 	.byte	0x04, 0x11
        /*000e*/ 	.short	(.L_3 - .L_2)
	.align		4
.L_2:
        /*0010*/ 	.word	index@(matmul_kernel)
        /*0014*/ 	.word	0x00000000


	//----- nvinfo : EIATTR_MIN_STACK_SIZE
	.align		4
.L_3:
        /*0018*/ 	.byte	0x04, 0x12
        /*001a*/ 	.short	(.L_5 - .L_4)
	.align		4
.L_4:
        /*001c*/ 	.word	index@(matmul_kernel)
        /*0020*/ 	.word	0x00000000
.L_5:


//--------------------- .nv.info.matmul_kernel    --------------------------
	.section	.nv.info.matmul_kernel,"",@"SHT_CUDA_INFO"
	.sectionflags	@""
	.align	4


	//----- nvinfo : EIATTR_CUDA_API_VERSION
	.align		4
        /*0000*/ 	.byte	0x04, 0x37
        /*0002*/ 	.short	(.L_7 - .L_6)
.L_6:
        /*0004*/ 	.word	0x00000082


	//----- nvinfo : EIATTR_SW2861232_WAR
	.align		4
.L_7:
        /*0008*/ 	.byte	0x01, 0x35
	.zero		2


	//----- nvinfo : EIATTR_PARAM_CBANK
	.align		4
        /*000c*/ 	.byte	0x04, 0x0a
        /*000e*/ 	.short	(.L_9 - .L_8)
	.align		4
.L_8:
        /*0010*/ 	.word	index@(.nv.constant0.matmul_kernel)
        /*0014*/ 	.short	0x0160
        /*0016*/ 	.short	0x0050


	//----- nvinfo : EIATTR_CBANK_PARAM_SIZE
	.align		4
.L_9:
        /*0018*/ 	.byte	0x03, 0x19
        /*001a*/ 	.short	0x0050


	//----- nvinfo : EIATTR_KPARAM_INFO
	.align		4
        /*001c*/ 	.byte	0x04, 0x17
        /*001e*/ 	.short	(.L_11 - .L_10)
.L_10:
        /*0020*/ 	.word	0x00000000
        /*0024*/ 	.short	0x000d
        /*0026*/ 	.short	0x0048
        /*0028*/ 	.byte	0x00, 0xf4, 0x21, 0x00


	//----- nvinfo : EIATTR_KPARAM_INFO
	.align		4
.L_11:
        /*002c*/ 	.byte	0x04, 0x17
        /*002e*/ 	.short	(.L_13 - .L_12)
.L_12:
        /*0030*/ 	.word	0x00000000
        /*0034*/ 	.short	0x000c
        /*0036*/ 	.short	0x0040
        /*0038*/ 	.byte	0x00, 0xf4, 0x21, 0x00


	//----- nvinfo : EIATTR_KPARAM_INFO
	.align		4
.L_13:
        /*003c*/ 	.byte	0x04, 0x17
        /*003e*/ 	.short	(.L_15 - .L_14)
.L_14:
        /*0040*/ 	.word	0x00000000
        /*0044*/ 	.short	0x000b
        /*0046*/ 	.short	0x0038
        /*0048*/ 	.byte	0x00, 0xf0, 0x11, 0x00


	//----- nvinfo : EIATTR_KPARAM_INFO
	.align		4
.L_15:
        /*004c*/ 	.byte	0x04, 0x17
        /*004e*/ 	.short	(.L_17 - .L_16)
.L_16:
        /*0050*/ 	.word	0x00000000
        /*0054*/ 	.short	0x000a
        /*0056*/ 	.short	0x0034
        /*0058*/ 	.byte	0x00, 0xf0, 0x11, 0x00


	//----- nvinfo : EIATTR_KPARAM_INFO
	.align		4
.L_17:
        /*005c*/ 	.byte	0x04, 0x17
        /*005e*/ 	.short	(.L_19 - .L_18)
.L_18:
        /*0060*/ 	.word	0x00000000
        /*0064*/ 	.short	0x0009
        /*0066*/ 	.short	0x0030
        /*0068*/ 	.byte	0x00, 0xf0, 0x11, 0x00


	//----- nvinfo : EIATTR_KPARAM_INFO
	.align		4
.L_19:
        /*006c*/ 	.byte	0x04, 0x17
        /*006e*/ 	.short	(.L_21 - .L_20)
.L_20:
        /*0070*/ 	.word	0x00000000
        /*0074*/ 	.short	0x0008
        /*0076*/ 	.short	0x002c
        /*0078*/ 	.byte	0x00, 0xf0, 0x11, 0x00


	//----- nvinfo : EIATTR_KPARAM_INFO
	.align		4
.L_21:
        /*007c*/ 	.byte	0x04, 0x17
        /*007e*/ 	.short	(.L_23 - .L_22)
.L_22:
        /*0080*/ 	.word	0x00000000
        /*0084*/ 	.short	0x0007
        /*0086*/ 	.short	0x0028
        /*0088*/ 	.byte	0x00, 0xf0, 0x11, 0x00


	//----- nvinfo : EIATTR_KPARAM_INFO
	.align		4
.L_23:
        /*008c*/ 	.byte	0x04, 0x17
        /*008e*/ 	.short	(.L_25 - .L_24)
.L_24:
        /*0090*/ 	.word	0x00000000
        /*0094*/ 	.short	0x0006
        /*0096*/ 	.short	0x0024
        /*0098*/ 	.byte	0x00, 0xf0, 0x11, 0x00


	//----- nvinfo : EIATTR_KPARAM_INFO
	.align		4
.L_25:
        /*009c*/ 	.byte	0x04, 0x17
        /*009e*/ 	.short	(.L_27 - .L_26)
.L_26:
        /*00a0*/ 	.word	0x00000000
        /*00a4*/ 	.short	0x0005
        /*00a6*/ 	.short	0x0020
        /*00a8*/ 	.byte	0x00, 0xf0, 0x11, 0x00


	//----- nvinfo : EIATTR_KPARAM_INFO
	.align		4
.L_27:
        /*00ac*/ 	.byte	0x04, 0x17
        /*00ae*/ 	.short	(.L_29 - .L_28)
.L_28:
        /*00b0*/ 	.word	0x00000000
        /*00b4*/ 	.short	0x0004
        /*00b6*/ 	.short	0x001c
        /*00b8*/ 	.byte	0x00, 0xf0, 0x11, 0x00


	//----- nvinfo : EIATTR_KPARAM_INFO
	.align		4
.L_29:
        /*00bc*/ 	.byte	0x04, 0x17
        /*00be*/ 	.short	(.L_31 - .L_30)
.L_30:
        /*00c0*/ 	.word	0x00000000
        /*00c4*/ 	.short	0x0003
        /*00c6*/ 	.short	0x0018
        /*00c8*/ 	.byte	0x00, 0xf0, 0x11, 0x00


	//----- nvinfo : EIATTR_KPARAM_INFO
	.align		4
.L_31:
        /*00cc*/ 	.byte	0x04, 0x17
        /*00ce*/ 	.short	(.L_33 - .L_32)
.L_32:
        /*00d0*/ 	.word	0x00000000
        /*00d4*/ 	.short	0x0002
        /*00d6*/ 	.short	0x0010
        /*00d8*/ 	.byte	0x00, 0xf4, 0x21, 0x00


	//----- nvinfo : EIATTR_KPARAM_INFO
	.align		4
.L_33:
        /*00dc*/ 	.byte	0x04, 0x17
        /*00de*/ 	.short	(.L_35 - .L_34)
.L_34:
        /*00e0*/ 	.word	0x00000000
        /*00e4*/ 	.short	0x0001
        /*00e6*/ 	.short	0x0008
        /*00e8*/ 	.byte	0x00, 0xf4, 0x21, 0x00


	//----- nvinfo : EIATTR_KPARAM_INFO
	.align		4
.L_35:
        /*00ec*/ 	.byte	0x04, 0x17
        /*00ee*/ 	.short	(.L_37 - .L_36)
.L_36:
        /*00f0*/ 	.word	0x00000000
        /*00f4*/ 	.short	0x0000
        /*00f6*/ 	.short	0x0000
        /*00f8*/ 	.byte	0x00, 0xf4, 0x21, 0x00


	//----- nvinfo : EIATTR_MAXREG_COUNT
	.align		4
.L_37:
        /*00fc*/ 	.byte	0x03, 0x1b
        /*00fe*/ 	.short	0x00ff


	//----- nvinfo : EIATTR_NUM_BARRIERS
	.align		4
        /*0100*/ 	.byte	0x02, 0x4c
        /*0102*/ 	.byte	0x01
	.zero		1


	//----- nvinfo : EIATTR_MERCURY_ISA_VERSION
	.align		4
        /*0104*/ 	.byte	0x03, 0x5f
        /*0106*/ 	.short	0x0000


	//----- nvinfo : EIATTR_EXIT_INSTR_OFFSETS
	.align		4
        /*0108*/ 	.byte	0x04, 0x1c
        /*010a*/ 	.short	(.L_39 - .L_38)


	//   ....[0]....
.L_38:
        /*010c*/ 	.word	0x00003910


	//   ....[1]....
        /*0110*/ 	.word	0x00003940


	//----- nvinfo : EIATTR_REQNTID
	.align		4
.L_39:
        /*0114*/ 	.byte	0x04, 0x10
        /*0116*/ 	.short	(.L_41 - .L_40)
.L_40:
        /*0118*/ 	.word	0x00000100
        /*011c*/ 	.word	0x00000001
        /*0120*/ 	.word	0x00000001
.L_41:


//--------------------- .nv.callgraph             --------------------------
	.section	.nv.callgraph,"",@"SHT_CUDA_CALLGRAPH"
	.align	4
	.sectionentsize	8
	.align		4
        /*0000*/ 	.word	0x00000000
	.align		4
        /*0004*/ 	.word	0xffffffff
	.align		4
        /*0008*/ 	.word	0x00000000
	.align		4
        /*000c*/ 	.word	0xfffffffe
	.align		4
        /*0010*/ 	.word	0x00000000
	.align		4
        /*0014*/ 	.word	0xfffffffd
	.align		4
        /*0018*/ 	.word	0x00000000
	.align		4
        /*001c*/ 	.word	0xfffffffc


//--------------------- .nv.rel.action            --------------------------
	.section	.nv.rel.action,"",@"SHT_CUDA_RELOCINFO"
	.align	8
	.sectionentsize	8
        /*0000*/ 	.byte	0x73, 0x00, 0x00, 0x00, 0x00, 0x00, 0x00, 0x00, 0x00, 0x00, 0x00, 0x11, 0x25, 0x00, 0x05, 0x36


//--------------------- .nv.constant0.matmul_kernel --------------------------
	.section	.nv.constant0.matmul_kernel,"a",@progbits
	.sectionflags	@""
	.align	4
.nv.constant0.matmul_kernel:
	.zero		432


//--------------------- .text.matmul_kernel       --------------------------
	.section	.text.matmul_kernel,"ax",@progbits
	.sectioninfo	@"SHI_REGISTERS=128"
	.align	128
        .global         matmul_kernel
        .type           matmul_kernel,@function
        .size           matmul_kernel,(.L_x_4 - matmul_kernel)
        .other          matmul_kernel,@"STO_CUDA_ENTRY STV_DEFAULT"
matmul_kernel:
.text.matmul_kernel:
[----:B------:R-:W-:Y:S02]  /*0000*/  IMAD.MOV.U32 R1, RZ, RZ, c[0x0][0x28] ;  /* 0x00000a00ff017624 */ /* 0x000fe400078e00ff */
[----:B------:R-:W-:Y:S01]  /*0010*/  IMAD.MOV.U32 R0, RZ, RZ, c[0x0][0x17c] ;  /* 0x00005f00ff007624 */ /* 0x000fe200078e00ff */
[----:B------:R-:W0:Y:S01]  /*0020*/  S2R R5, SR_CTAID.X ;  /* 0x0000000000057919 */ /* 0x000e220000002500 */
[----:B------:R-:W-:Y:S01]  /*0030*/  IMAD.MOV.U32 R98, RZ, RZ, c[0x0][0x180] ;  /* 0x00006000ff627624 */ /* 0x000fe200078e00ff */
[----:B------:R-:W-:Y:S02]  /*0040*/  ULDC UR4, c[0x0][0x180] ;  /* 0x0000600000047ab9 */ /* 0x000fe40000000800 */
[----:B------:R-:W-:Y:S01]  /*0050*/  IADD3 R0, R0, 0x7f, RZ ;  /* 0x0000007f00007810 */ /* 0x000fe20007ffe0ff */
[----:B------:R-:W1:Y:S01]  /*0060*/  S2R R124, SR_TID.X ;  /* 0x00000000007c7919 */ /* 0x000e620000002100 */
[----:B------:R-:W-:Y:S01]  /*0070*/  IADD3 R98, R98, 0x1f, RZ ;  /* 0x0000001f62627810 */ /* 0x000fe20007ffe0ff */
[----:B------:R-:W-:Y:S01]  /*0080*/  ULDC.64 UR6, c[0x0][0x118] ;  /* 0x0000460000067ab9 */ /* 0x000fe20000000a00 */
[----:B------:R-:W-:-:S04]  /*0090*/  SHF.R.S32.HI R3, RZ, 0x1f, R0 ;  /* 0x0000001fff037819 */ /* 0x000fc80000011400 */
[----:B------:R-:W-:-:S04]  /*00a0*/  LEA.HI R3, R3, R0, RZ, 0x7 ;  /* 0x0000000003037211 */ /* 0x000fc800078f38ff */
[----:B------:R-:W-:-:S05]  /*00b0*/  SHF.R.S32.HI R3, RZ, 0x7, R3 ;  /* 0x00000007ff037819 */ /* 0x000fca0000011403 */
[----:B------:R-:W-:Y:S01]  /*00c0*/  IMAD.SHL.U32 R4, R3, 0x8, RZ ;  /* 0x0000000803047824 */ /* 0x000fe200078e00ff */
[----:B0-----:R-:W-:-:S04]  /*00d0*/  IABS R8, R5 ;  /* 0x0000000500087213 */ /* 0x001fc80000000000 */
[-C--:B------:R-:W-:Y:S02]  /*00e0*/  IABS R7, R4.reuse ;  /* 0x0000000400077213 */ /* 0x080fe40000000000 */
[----:B------:R-:W-:Y:S02]  /*00f0*/  IABS R10, R4 ;  /* 0x00000004000a7213 */ /* 0x000fe40000000000 */
[----:B------:R-:W0:Y:S01]  /*0100*/  I2F.RP R0, R7 ;  /* 0x0000000700007306 */ /* 0x000e220000209400 */
[----:B-1----:R-:W-:-:S04]  /*0110*/  SHF.R.U32.HI R101, RZ, 0x6, R124 ;  /* 0x00000006ff657819 */ /* 0x002fc8000001167c */
[----:B------:R-:W-:-:S04]  /*0120*/  SGXT.U32 R101, R101, 0x2 ;  /* 0x000000026565781a */ /* 0x000fc80000000000 */
[C---:B------:R-:W-:Y:S02]  /*0130*/  LOP3.LUT R114, R101.reuse, 0x4, RZ, 0xfc, !PT ;  /* 0x0000000465727812 */ /* 0x040fe400078efcff */
[C---:B------:R-:W-:Y:S02]  /*0140*/  LOP3.LUT R113, R101.reuse, 0x8, RZ, 0xfc, !PT ;  /* 0x0000000865717812 */ /* 0x040fe400078efcff */
[C---:B------:R-:W-:Y:S02]  /*0150*/  LOP3.LUT R112, R101.reuse, 0xc, RZ, 0xfc, !PT ;  /* 0x0000000c65707812 */ /* 0x040fe400078efcff */
[C---:B------:R-:W-:Y:S01]  /*0160*/  LOP3.LUT R111, R101.reuse, 0x10, RZ, 0xfc, !PT ;  /* 0x00000010656f7812 */ /* 0x040fe200078efcff */
[----:B0-----:R-:W0:Y:S01]  /*0170*/  MUFU.RCP R0, R0 ;  /* 0x0000000000007308 */ /* 0x001e220000001000 */
[C---:B------:R-:W-:Y:S02]  /*0180*/  LOP3.LUT R110, R101.reuse, 0x14, RZ, 0xfc, !PT ;  /* 0x00000014656e7812 */ /* 0x040fe400078efcff */
[----:B------:R-:W-:-:S02]  /*0190*/  LOP3.LUT R109, R101, 0x18, RZ, 0xfc, !PT ;  /* 0x00000018656d7812 */ /* 0x000fc400078efcff */
[----:B------:R-:W-:Y:S02]  /*01a0*/  LOP3.LUT R108, R101, 0x1c, RZ, 0xfc, !PT ;  /* 0x0000001c656c7812 */ /* 0x000fe400078efcff */
[----:B0-----:R-:W-:Y:S01]  /*01b0*/  IADD3 R2, R0, 0xffffffe, RZ ;  /* 0x0ffffffe00027810 */ /* 0x001fe20007ffe0ff */
[----:B------:R-:W-:-:S03]  /*01c0*/  IMAD.MOV R0, RZ, RZ, -R10 ;  /* 0x000000ffff007224 */ /* 0x000fc600078e0a0a */
[----:B------:R0:W1:Y:S02]  /*01d0*/  F2I.FTZ.U32.TRUNC.NTZ R3, R2 ;  /* 0x0000000200037305 */ /* 0x000064000021f000 */
[----:B0-----:R-:W-:Y:S02]  /*01e0*/  IMAD.MOV.U32 R2, RZ, RZ, RZ ;  /* 0x000000ffff027224 */ /* 0x001fe400078e00ff */
[----:B-1----:R-:W-:-:S04]  /*01f0*/  IMAD.MOV R6, RZ, RZ, -R3 ;  /* 0x000000ffff067224 */ /* 0x002fc800078e0a03 */
[----:B------:R-:W-:Y:S02]  /*0200*/  IMAD R9, R6, R7, RZ ;  /* 0x0000000706097224 */ /* 0x000fe400078e02ff */
[----:B------:R-:W-:Y:S02]  /*0210*/  IMAD.MOV.U32 R6, RZ, RZ, R8 ;  /* 0x000000ffff067224 */ /* 0x000fe400078e0008 */
[----:B------:R-:W-:-:S06]  /*0220*/  IMAD.HI.U32 R3, R3, R9, R2 ;  /* 0x0000000903037227 */ /* 0x000fcc00078e0002 */
[----:B------:R-:W-:-:S04]  /*0230*/  IMAD.HI.U32 R3, R3, R6, RZ ;  /* 0x0000000603037227 */ /* 0x000fc800078e00ff */
[----:B------:R-:W-:-:S05]  /*0240*/  IMAD R0, R3, R0, R6 ;  /* 0x0000000003007224 */ /* 0x000fca00078e0206 */
[----:B------:R-:W-:-:S13]  /*0250*/  ISETP.GT.U32.AND P1, PT, R7, R0, PT ;  /* 0x000000000700720c */ /* 0x000fda0003f24070 */
[----:B------:R-:W-:Y:S01]  /*0260*/  @!P1 IMAD.IADD R0, R0, 0x1, -R7 ;  /* 0x0000000100009824 */ /* 0x000fe200078e0a07 */
[----:B------:R-:W-:Y:S02]  /*0270*/  @!P1 IADD3 R3, R3, 0x1, RZ ;  /* 0x0000000103039810 */ /* 0x000fe40007ffe0ff */
[----:B------:R-:W-:Y:S02]  /*0280*/  ISETP.NE.AND P1, PT, R4, RZ, PT ;  /* 0x000000ff0400720c */ /* 0x000fe40003f25270 */
[----:B------:R-:W-:Y:S02]  /*0290*/  ISETP.GE.U32.AND P0, PT, R0, R7, PT ;  /* 0x000000070000720c */ /* 0x000fe40003f06070 */
[----:B------:R-:W-:-:S04]  /*02a0*/  LOP3.LUT R0, R5, R4, RZ, 0x3c, !PT ;  /* 0x0000000405007212 */ /* 0x000fc800078e3cff */
[----:B------:R-:W-:Y:S01]  /*02b0*/  ISETP.GE.AND P2, PT, R0, RZ, PT ;  /* 0x000000ff0000720c */ /* 0x000fe20003f46270 */
[----:B------:R-:W-:-:S05]  /*02c0*/  IMAD.MOV.U32 R0, RZ, RZ, c[0x0][0x178] ;  /* 0x00005e00ff007624 */ /* 0x000fca00078e00ff */
[----:B------:R-:W-:Y:S02]  /*02d0*/  IADD3 R0, R0, 0x3f, RZ ;  /* 0x0000003f00007810 */ /* 0x000fe40007ffe0ff */
[----:B------:R-:W-:-:S05]  /*02e0*/  @P0 IADD3 R3, R3, 0x1, RZ ;  /* 0x0000000103030810 */ /* 0x000fca0007ffe0ff */
[----:B------:R-:W-:Y:S01]  /*02f0*/  IMAD.MOV.U32 R2, RZ, RZ, R3 ;  /* 0x000000ffff027224 */ /* 0x000fe200078e0003 */
[----:B------:R-:W-:-:S03]  /*0300*/  SHF.R.S32.HI R3, RZ, 0x1f, R0 ;  /* 0x0000001fff037819 */ /* 0x000fc60000011400 */
[----:B------:R-:W-:Y:S01]  /*0310*/  @!P2 IMAD.MOV R2, RZ, RZ, -R2 ;  /* 0x000000ffff02a224 */ /* 0x000fe200078e0a02 */
[----:B------:R-:W-:Y:S02]  /*0320*/  @!P1 LOP3.LUT R2, RZ, R4, RZ, 0x33, !PT ;  /* 0x00000004ff029212 */ /* 0x000fe400078e33ff */
[----:B------:R-:W-:-:S03]  /*0330*/  LEA.HI R3, R3, R0, RZ, 0x6 ;  /* 0x0000000003037211 */ /* 0x000fc600078f30ff */
[----:B------:R-:W-:Y:S02]  /*0340*/  IMAD.SHL.U32 R6, R2, 0x8, RZ ;  /* 0x0000000802067824 */ /* 0x000fe400078e00ff */
[----:B------:R-:W-:-:S03]  /*0350*/  IMAD.MOV R2, RZ, RZ, -R2 ;  /* 0x000000ffff027224 */ /* 0x000fc600078e0a02 */
[----:B------:R-:W-:Y:S01]  /*0360*/  LEA.HI.SX32 R3, R3, -R6, 0x1a ;  /* 0x8000000603037211 */ /* 0x000fe200078fd2ff */
[----:B------:R-:W-:-:S03]  /*0370*/  IMAD R4, R4, R2, R5 ;  /* 0x0000000204047224 */ /* 0x000fc600078e0205 */
[----:B------:R-:W-:Y:S02]  /*0380*/  IMNMX R11, R3, 0x8, PT ;  /* 0x00000008030b7817 */ /* 0x000fe40003800200 */
[----:B------:R-:W-:Y:S02]  /*0390*/  IABS R9, R4 ;  /* 0x0000000400097213 */ /* 0x000fe40000000000 */
[----:B------:R-:W-:-:S04]  /*03a0*/  IABS R7, R11 ;  /* 0x0000000b00077213 */ /* 0x000fc80000000000 */
[----:B------:R-:W0:Y:S08]  /*03b0*/  I2F.RP R0, R7 ;  /* 0x0000000700007306 */ /* 0x000e300000209400 */
[----:B0-----:R-:W0:Y:S02]  /*03c0*/  MUFU.RCP R0, R0 ;  /* 0x0000000000007308 */ /* 0x001e240000001000 */
[----:B0-----:R-:W-:-:S06]  /*03d0*/  IADD3 R3, R0, 0xffffffe, RZ ;  /* 0x0ffffffe00037810 */ /* 0x001fcc0007ffe0ff */
[----:B------:R-:W0:Y:S02]  /*03e0*/  F2I.FTZ.U32.TRUNC.NTZ R3, R3 ;  /* 0x0000000300037305 */ /* 0x000e24000021f000 */
[----:B0-----:R-:W-:-:S04]  /*03f0*/  IMAD.MOV R8, RZ, RZ, -R3 ;  /* 0x000000ffff087224 */ /* 0x001fc800078e0a03 */
[----:B------:R-:W-:Y:S01]  /*0400*/  IMAD.MOV.U32 R2, RZ, RZ, R8 ;  /* 0x000000ffff027224 */ /* 0x000fe200078e0008 */
[----:B------:R-:W-:-:S03]  /*0410*/  IABS R8, R11 ;  /* 0x0000000b00087213 */ /* 0x000fc60000000000 */
[----:B------:R-:W-:Y:S02]  /*0420*/  IMAD R5, R2, R7, RZ ;  /* 0x0000000702057224 */ /* 0x000fe400078e02ff */
[----:B------:R-:W-:Y:S02]  /*0430*/  IMAD.MOV.U32 R2, RZ, RZ, RZ ;  /* 0x000000ffff027224 */ /* 0x000fe400078e00ff */
[----:B------:R-:W-:Y:S02]  /*0440*/  IMAD.MOV R0, RZ, RZ, -R8 ;  /* 0x000000ffff007224 */ /* 0x000fe400078e0a08 */
[----:B------:R-:W-:Y:S01]  /*0450*/  IMAD.HI.U32 R2, R3, R5, R2 ;  /* 0x0000000503027227 */ /* 0x000fe200078e0002 */
[----:B------:R-:W-:-:S05]  /*0460*/  LOP3.LUT R3, R124, 0x3f, RZ, 0xc0, !PT ;  /* 0x0000003f7c037812 */ /* 0x000fca00078ec0ff */
        /* <DEDUP_REMOVED lines=8> */
[----:B------:R-:W-:-:S07]  /*04f0*/  ISETP.GE.AND P2, PT, R0, RZ, PT ;  /* 0x000000ff0000720c */ /* 0x000fce0003f46270 */
[----:B------:R-:W-:Y:S02]  /*0500*/  @P0 IADD3 R2, R2, 0x1, RZ ;  /* 0x0000000102020810 */ /* 0x000fe40007ffe0ff */
[----:B------:R-:W-:-:S04]  /*0510*/  ISETP.GT.AND P0, PT, R98, 0x1f, PT ;  /* 0x0000001f6200780c */ /* 0x000fc80003f04270 */
[----:B------:R-:W-:Y:S01]  /*0520*/  @!P2 IMAD.MOV R2, RZ, RZ, -R2 ;  /* 0x000000ffff02a224 */ /* 0x000fe200078e0a02 */
[----:B------:R-:W-:-:S05]  /*0530*/  @!P1 LOP3.LUT R2, RZ, R11, RZ, 0x33, !PT ;  /* 0x0000000bff029212 */ /* 0x000fca00078e33ff */
[----:B------:R-:W-:Y:S02]  /*0540*/  IMAD.MOV R0, RZ, RZ, -R2 ;  /* 0x000000ffff007224 */ /* 0x000fe400078e0a02 */
[----:B------:R-:W-:Y:S02]  /*0550*/  IMAD.SHL.U32 R96, R2, 0x80, RZ ;  /* 0x0000008002607824 */ /* 0x000fe400078e00ff */
[----:B------:R-:W-:-:S04]  /*0560*/  IMAD R0, R11, R0, R4 ;  /* 0x000000000b007224 */ /* 0x000fc800078e0204 */
[----:B------:R-:W-:-:S04]  /*0570*/  IMAD.IADD R0, R6, 0x1, R0 ;  /* 0x0000000106007824 */ /* 0x000fc800078e0200 */
[----:B------:R-:W-:Y:S01]  /*0580*/  IMAD R104, R0, 0x40, R3 ;  /* 0x0000004000687824 */ /* 0x000fe200078e0203 */
[----:B------:R-:W-:Y:S05]  /*0590*/  @P0 BRA `(.L_x_0) ;  /* 0x000000c000000947 */ /* 0x000fea0003800000 */
[C---:B------:R-:W-:Y:S01]  /*05a0*/  IMAD.SHL.U32 R107, R124.reuse, 0x40, RZ ;  /* 0x000000407c6b7824 */ /* 0x040fe200078e00ff */
[----:B------:R-:W-:Y:S01]  /*05b0*/  CS2R R64, SRZ ;  /* 0x0000000000407805 */ /* 0x000fe2000001ff00 */
[C---:B------:R-:W-:Y:S01]  /*05c0*/  IMAD.SHL.U32 R105, R124.reuse, 0x10, RZ ;  /* 0x000000107c697824 */ /* 0x040fe200078e00ff */
[----:B------:R-:W-:Y:S01]  /*05d0*/  CS2R R8, SRZ ;  /* 0x0000000000087805 */ /* 0x000fe2000001ff00 */
[----:B------:R-:W-:Y:S01]  /*05e0*/  IMAD.SHL.U32 R106, R124, 0x8, RZ ;  /* 0x000000087c6a7824 */ /* 0x000fe200078e00ff */
[----:B------:R-:W-:Y:S01]  /*05f0*/  CS2R R32, SRZ ;  /* 0x0000000000207805 */ /* 0x000fe2000001ff00 */
[----:B------:R-:W-:Y:S01]  /*0600*/  CS2R R6, SRZ ;  /* 0x0000000000067805 */ /* 0x000fe2000001ff00 */
[----:B------:R-:W-:Y:S01]  /*0610*/  CS2R R66, SRZ ;  /* 0x0000000000427805 */ /* 0x000fe2000001ff00 */
[----:B------:R-:W-:Y:S01]  /*0620*/  CS2R R4, SRZ ;  /* 0x0000000000047805 */ /* 0x000fe2000001ff00 */
[----:B------:R-:W-:Y:S01]  /*0630*/  CS2R R34, SRZ ;  /* 0x0000000000227805 */ /* 0x000fe2000001ff00 */
[----:B------:R-:W-:Y:S01]  /*0640*/  CS2R R2, SRZ ;  /* 0x0000000000027805 */ /* 0x000fe2000001ff00 */
[----:B------:R-:W-:Y:S05]  /*0650*/  BRA `(.L_x_1) ;  /* 0x000022f000007947 */ /* 0x000fea0003800000 */
.L_x_0:
[----:B------:R-:W-:Y:S01]  /*0660*/  IABS R2, c[0x0][0x17c] ;  /* 0x00005f0000027a13 */ /* 0x000fe20000000000 */
[C---:B------:R-:W-:Y:S01]  /*0670*/  IMAD.SHL.U32 R105, R124.reuse, 0x10, RZ ;  /* 0x000000107c697824 */ /* 0x040fe200078e00ff */
[--C-:B------:R-:W-:Y:S01]  /*0680*/  SHF.R.U32.HI R3, RZ, 0x5, R124.reuse ;  /* 0x00000005ff037819 */ /* 0x100fe2000001167c */
[C---:B------:R-:W-:Y:S01]  /*0690*/  IMAD.SHL.U32 R35, R124.reuse, 0x2, RZ ;  /* 0x000000027c237824 */ /* 0x040fe200078e00ff */
[----:B------:R-:W0:Y:S01]  /*06a0*/  I2F.RP R0, R2 ;  /* 0x0000000200007306 */ /* 0x000e220000209400 */
[----:B------:R-:W-:Y:S01]  /*06b0*/  IABS R41, R104 ;  /* 0x0000006800297213 */ /* 0x000fe20000000000 */
[C---:B------:R-:W-:Y:S01]  /*06c0*/  IMAD.SHL.U32 R107, R124.reuse, 0x40, RZ ;  /* 0x000000407c6b7824 */ /* 0x040fe200078e00ff */
[----:B------:R-:W-:Y:S01]  /*06d0*/  SGXT.U32 R3, R3, 0x3 ;  /* 0x000000030303781a */ /* 0x000fe20000000000 */
[----:B------:R-:W-:Y:S01]  /*06e0*/  IMAD.SHL.U32 R106, R124, 0x8, RZ ;  /* 0x000000087c6a7824 */ /* 0x000fe200078e00ff */
[----:B------:R-:W-:Y:S01]  /*06f0*/  LOP3.LUT R39, R105, 0x600, RZ, 0xc0, !PT ;  /* 0x0000060069277812 */ /* 0x000fe200078ec0ff */
[----:B------:R-:W-:Y:S01]  /*0700*/  IMAD.MOV.U32 R103, RZ, RZ, c[0x0][0x18c] ;  /* 0x00006300ff677624 */ /* 0x000fe200078e00ff */
[----:B------:R-:W-:Y:S01]  /*0710*/  LOP3.LUT R3, R96, R3, RZ, 0xfc, !PT ;  /* 0x0000000360037212 */ /* 0x000fe200078efcff */
[----:B------:R-:W-:Y:S01]  /*0720*/  IMAD R123, R101, c[0x0][0x188], RZ ;  /* 0x00006200657b7a24 */ /* 0x000fe200078e02ff */
[----:B------:R-:W-:Y:S01]  /*0730*/  SHF.R.U32.HI R37, RZ, 0x2, R124 ;  /* 0x00000002ff257819 */ /* 0x000fe2000001167c */
[----:B------:R-:W-:Y:S01]  /*0740*/  IMAD R122, R108, c[0x0][0x188], RZ ;  /* 0x000062006c7a7a24 */ /* 0x000fe200078e02ff */
[----:B------:R-:W-:Y:S01]  /*0750*/  LOP3.LUT R6, R3, 0x70, RZ, 0xfc, !PT ;  /* 0x0000007003067812 */ /* 0x000fe200078efcff */
[----:B------:R-:W-:Y:S01]  /*0760*/  IMAD R121, R109, c[0x0][0x188], RZ ;  /* 0x000062006d797a24 */ /* 0x000fe200078e02ff */
[C---:B------:R-:W-:Y:S01]  /*0770*/  LOP3.LUT R7, R3.reuse, 0x68, RZ, 0xfc, !PT ;  /* 0x0000006803077812 */ /* 0x040fe200078efcff */
[----:B------:R-:W-:Y:S01]  /*0780*/  IMAD R120, R110, c[0x0][0x188], RZ ;  /* 0x000062006e787a24 */ /* 0x000fe200078e02ff */
[----:B------:R-:W-:Y:S01]  /*0790*/  IABS R8, R6 ;  /* 0x0000000600087213 */ /* 0x000fe20000000000 */
[----:B0-----:R-:W0:Y:S01]  /*07a0*/  MUFU.RCP R0, R0 ;  /* 0x0000000000007308 */ /* 0x001e220000001000 */
[----:B------:R-:W-:Y:S01]  /*07b0*/  LOP3.LUT R12, R3, 0x60, RZ, 0xfc, !PT ;  /* 0x00000060030c7812 */ /* 0x000fe200078efcff */
[----:B------:R-:W-:Y:S01]  /*07c0*/  IMAD R119, R111, c[0x0][0x188], RZ ;  /* 0x000062006f777a24 */ /* 0x000fe200078e02ff */
[----:B------:R-:W-:Y:S01]  /*07d0*/  IABS R11, R7 ;  /* 0x00000007000b7213 */ /* 0x000fe20000000000 */
[----:B------:R-:W-:Y:S01]  /*07e0*/  IMAD R118, R112, c[0x0][0x188], RZ ;  /* 0x0000620070767a24 */ /* 0x000fe200078e02ff */
[----:B------:R-:W-:Y:S01]  /*07f0*/  IABS R13, R12 ;  /* 0x0000000c000d7213 */ /* 0x000fe20000000000 */
[----:B------:R-:W-:Y:S01]  /*0800*/  IMAD R117, R113, c[0x0][0x188], RZ ;  /* 0x0000620071757a24 */ /* 0x000fe200078e02ff */
[C---:B------:R-:W-:Y:S01]  /*0810*/  LOP3.LUT R14, R3.reuse, 0x50, RZ, 0xfc, !PT ;  /* 0x00000050030e7812 */ /* 0x040fe200078efcff */
[----:B------:R-:W-:Y:S01]  /*0820*/  IMAD R116, R114, c[0x0][0x188], RZ ;  /* 0x0000620072747a24 */ /* 0x000fe200078e02ff */
[----:B------:R-:W-:Y:S01]  /*0830*/  ISETP.GE.AND P5, PT, R6, RZ, PT ;  /* 0x000000ff0600720c */ /* 0x000fe20003fa6270 */
[----:B------:R-:W-:Y:S01]  /*0840*/  CS2R R68, SRZ ;  /* 0x0000000000447805 */ /* 0x000fe2000001ff00 */
[----:B------:R-:W-:Y:S01]  /*0850*/  IABS R15, R14 ;  /* 0x0000000e000f7213 */ /* 0x000fe20000000000 */
[----:B------:R-:W-:Y:S01]  /*0860*/  CS2R R70, SRZ ;  /* 0x0000000000467805 */ /* 0x000fe2000001ff00 */
[----:B------:R-:W-:Y:S01]  /*0870*/  LOP3.LUT R16, R3, 0x48, RZ, 0xfc, !PT ;  /* 0x0000004803107812 */ /* 0x000fe200078efcff */
[----:B------:R-:W-:Y:S01]  /*0880*/  CS2R R64, SRZ ;  /* 0x0000000000407805 */ /* 0x000fe2000001ff00 */
[----:B------:R-:W-:Y:S01]  /*0890*/  ISETP.GE.AND P4, PT, R7, RZ, PT ;  /* 0x000000ff0700720c */ /* 0x000fe20003f86270 */
[----:B------:R-:W-:Y:S01]  /*08a0*/  CS2R R66, SRZ ;  /* 0x0000000000427805 */ /* 0x000fe2000001ff00 */
[----:B0-----:R-:W-:Y:S01]  /*08b0*/  IADD3 R4, R0, 0xffffffe, RZ ;  /* 0x0ffffffe00047810 */ /* 0x001fe20007ffe0ff */
[----:B------:R-:W-:Y:S01]  /*08c0*/  CS2R R60, SRZ ;  /* 0x00000000003c7805 */ /* 0x000fe2000001ff00 */
[C---:B------:R-:W-:Y:S01]  /*08d0*/  LOP3.LUT R18, R3.reuse, 0x40, RZ, 0xfc, !PT ;  /* 0x0000004003127812 */ /* 0x040fe200078efcff */
[----:B------:R-:W-:Y:S01]  /*08e0*/  CS2R R62, SRZ ;  /* 0x00000000003e7805 */ /* 0x000fe2000001ff00 */
[----:B------:R0:W1:Y:S01]  /*08f0*/  F2I.FTZ.U32.TRUNC.NTZ R5, R4 ;  /* 0x0000000400057305 */ /* 0x000062000021f000 */
[----:B------:R-:W-:Y:S01]  /*0900*/  LOP3.LUT R20, R3, 0x10, RZ, 0xfc, !PT ;  /* 0x0000001003147812 */ /* 0x000fe200078efcff */
[----:B------:R-:W-:Y:S01]  /*0910*/  CS2R R72, SRZ ;  /* 0x0000000000487805 */ /* 0x000fe2000001ff00 */
[----:B------:R-:W-:Y:S01]  /*0920*/  IABS R17, R18 ;  /* 0x0000001200117213 */ /* 0x000fe20000000000 */
[----:B------:R-:W-:Y:S01]  /*0930*/  CS2R R74, SRZ ;  /* 0x00000000004a7805 */ /* 0x000fe2000001ff00 */
[----:B------:R-:W-:Y:S01]  /*0940*/  IABS R29, R20 ;  /* 0x00000014001d7213 */ /* 0x000fe20000000000 */
[----:B------:R-:W-:Y:S01]  /*0950*/  CS2R R76, SRZ ;  /* 0x00000000004c7805 */ /* 0x000fe2000001ff00 */
[----:B------:R-:W-:Y:S01]  /*0960*/  LOP3.LUT R97, R106, 0x30, R35, 0x48, !PT ;  /* 0x000000306a617812 */ /* 0x000fe200078e4823 */
[----:B------:R-:W-:Y:S01]  /*0970*/  CS2R R78, SRZ ;  /* 0x00000000004e7805 */ /* 0x000fe2000001ff00 */
[----:B0-----:R-:W-:Y:S01]  /*0980*/  IMAD.MOV.U32 R4, RZ, RZ, RZ ;  /* 0x000000ffff047224 */ /* 0x001fe200078e00ff */
[----:B------:R-:W-:Y:S01]  /*0990*/  LOP3.LUT R125, R124, 0x1f, RZ, 0xc0, !PT ;  /* 0x0000001f7c7d7812 */ /* 0x000fe200078ec0ff */
[----:B------:R-:W-:Y:S01]  /*09a0*/  CS2R R56, SRZ ;  /* 0x0000000000387805 */ /* 0x000fe2000001ff00 */
[----:B------:R-:W-:Y:S01]  /*09b0*/  CS2R R58, SRZ ;  /* 0x00000000003a7805 */ /* 0x000fe2000001ff00 */
[----:B------:R-:W-:-:S02]  /*09c0*/  IMAD.SHL.U32 R103, R103, 0x20, RZ ;  /* 0x0000002067677824 */ /* 0x000fc400078e00ff */
[----:B------:R-:W-:Y:S02]  /*09d0*/  IMAD R102, R125, c[0x0][0x18c], RZ ;  /* 0x000063007d667a24 */ /* 0x000fe400078e02ff */
[----:B-1----:R-:W-:-:S04]  /*09e0*/  IMAD.MOV R9, RZ, RZ, -R5 ;  /* 0x000000ffff097224 */ /* 0x002fc800078e0a05 */
[----:B------:R-:W-:-:S04]  /*09f0*/  IMAD R9, R9, R2, RZ ;  /* 0x0000000209097224 */ /* 0x000fc800078e02ff */
[----:B------:R-:W-:Y:S01]  /*0a00*/  IMAD.HI.U32 R0, R5, R9, R4 ;  /* 0x0000000905007227 */ /* 0x000fe200078e0004 */
[----:B------:R-:W-:-:S03]  /*0a10*/  SHF.R.S32.HI R5, RZ, 0x1f, R98 ;  /* 0x0000001fff057819 */ /* 0x000fc60000011462 */
[----:B------:R-:W-:Y:S01]  /*0a20*/  IMAD.MOV.U32 R9, RZ, RZ, R8 ;  /* 0x000000ffff097224 */ /* 0x000fe200078e0008 */
[----:B------:R-:W-:Y:S01]  /*0a30*/  LEA.HI R98, R5, R98, RZ, 0x5 ;  /* 0x0000006205627211 */ /* 0x000fe200078f28ff */
[----:B------:R-:W-:-:S03]  /*0a40*/  IMAD.HI.U32 R8, R0, R11, RZ ;  /* 0x0000000b00087227 */ /* 0x000fc600078e00ff */
[----:B------:R-:W-:Y:S01]  /*0a50*/  SHF.R.S32.HI R98, RZ, 0x5, R98 ;  /* 0x00000005ff627819 */ /* 0x000fe20000011462 */
[----:B------:R-:W-:-:S04]  /*0a60*/  IMAD.HI.U32 R4, R0, R9, RZ ;  /* 0x0000000900047227 */ /* 0x000fc800078e00ff */
[----:B------:R-:W-:Y:S02]  /*0a70*/  IMAD.MOV R4, RZ, RZ, -R4 ;  /* 0x000000ffff047224 */ /* 0x000fe400078e0a04 */
[----:B------:R-:W-:Y:S02]  /*0a80*/  IMAD.MOV R8, RZ, RZ, -R8 ;  /* 0x000000ffff087224 */ /* 0x000fe400078e0a08 */
[----:B------:R-:W-:Y:S02]  /*0a90*/  IMAD R5, R2, R4, R9 ;  /* 0x0000000402057224 */ /* 0x000fe400078e0209 */
[----:B------:R-:W-:-:S03]  /*0aa0*/  IMAD.HI.U32 R4, R0, R13, RZ ;  /* 0x0000000d00047227 */ /* 0x000fc600078e00ff */
[----:B------:R-:W-:Y:S01]  /*0ab0*/  ISETP.GT.U32.AND P0, PT, R2, R5, PT ;  /* 0x000000050200720c */ /* 0x000fe20003f04070 */
[----:B------:R-:W-:Y:S02]  /*0ac0*/  IMAD.MOV R4, RZ, RZ, -R4 ;  /* 0x000000ffff047224 */ /* 0x000fe400078e0a04 */
[----:B------:R-:W-:-:S04]  /*0ad0*/  IMAD.HI.U32 R6, R0, R15, RZ ;  /* 0x0000000f00067227 */ /* 0x000fc800078e00ff */
[C---:B------:R-:W-:Y:S01]  /*0ae0*/  IMAD R9, R2.reuse, R8, R11 ;  /* 0x0000000802097224 */ /* 0x040fe200078e020b */
[----:B------:R-:W-:Y:S01]  /*0af0*/  IABS R8, c[0x0][0x178] ;  /* 0x00005e0000087a13 */ /* 0x000fe20000000000 */
[C---:B------:R-:W-:Y:S01]  /*0b00*/  IMAD R7, R2.reuse, R4, R13 ;  /* 0x0000000402077224 */ /* 0x040fe200078e020d */
[----:B------:R-:W-:Y:S01]  /*0b10*/  IABS R4, R16 ;  /* 0x0000001000047213 */ /* 0x000fe20000000000 */
[----:B------:R-:W-:Y:S01]  /*0b20*/  IMAD.MOV R6, RZ, RZ, -R6 ;  /* 0x000000ffff067224 */ /* 0x000fe200078e0a06 */
[----:B------:R-:W-:Y:S01]  /*0b30*/  ISETP.GT.U32.AND P1, PT, R2, R9, PT ;  /* 0x000000090200720c */ /* 0x000fe20003f24070 */
[----:B------:R-:W-:Y:S01]  /*0b40*/  @!P0 IMAD.IADD R5, R5, 0x1, -R2 ;  /* 0x0000000105058824 */ /* 0x000fe200078e0a02 */
[----:B------:R-:W-:Y:S01]  /*0b50*/  ISETP.GE.AND P0, PT, R12, RZ, PT ;  /* 0x000000ff0c00720c */ /* 0x000fe20003f06270 */
[C---:B------:R-:W-:Y:S01]  /*0b60*/  IMAD R13, R2.reuse, R6, R15 ;  /* 0x00000006020d7224 */ /* 0x040fe200078e020f */
[C---:B------:R-:W-:Y:S01]  /*0b70*/  ISETP.GT.U32.AND P2, PT, R2.reuse, R7, PT ;  /* 0x000000070200720c */ /* 0x040fe20003f44070 */
[----:B------:R-:W-:Y:S01]  /*0b80*/  IMAD.MOV.U32 R15, RZ, RZ, R4 ;  /* 0x000000ffff0f7224 */ /* 0x000fe200078e0004 */
[----:B------:R-:W-:Y:S01]  /*0b90*/  ISETP.GT.U32.AND P6, PT, R2, R5, PT ;  /* 0x000000050200720c */ /* 0x000fe20003fc4070 */
[----:B------:R-:W-:Y:S01]  /*0ba0*/  IMAD.MOV.U32 R4, RZ, RZ, R8 ;  /* 0x000000ffff047224 */ /* 0x000fe200078e0008 */
[----:B------:R-:W-:Y:S01]  /*0bb0*/  LOP3.LUT R8, R3, 0x30, RZ, 0xfc, !PT ;  /* 0x0000003003087812 */ /* 0x000fe200078efcff */
[----:B------:R-:W-:-:S02]  /*0bc0*/  IMAD.HI.U32 R6, R0, R15, RZ ;  /* 0x0000000f00067227 */ /* 0x000fc400078e00ff */
[----:B------:R-:W0:Y:S01]  /*0bd0*/  I2F.RP R11, R4 ;  /* 0x00000004000b7306 */ /* 0x000e220000209400 */
[----:B------:R-:W-:Y:S01]  /*0be0*/  IABS R21, R8 ;  /* 0x0000000800157213 */ /* 0x000fe20000000000 */
[----:B------:R-:W-:Y:S02]  /*0bf0*/  IMAD.MOV R10, RZ, RZ, -R6 ;  /* 0x000000ffff0a7224 */ /* 0x000fe400078e0a06 */
[--C-:B------:R-:W-:Y:S01]  /*0c00*/  @!P1 IMAD.IADD R9, R9, 0x1, -R2.reuse ;  /* 0x0000000109099824 */ /* 0x100fe200078e0a02 */
[C---:B------:R-:W-:Y:S01]  /*0c10*/  ISETP.GT.U32.AND P1, PT, R2.reuse, R13, PT ;  /* 0x0000000d0200720c */ /* 0x040fe20003f24070 */
[C---:B------:R-:W-:Y:S01]  /*0c20*/  IMAD R15, R2.reuse, R10, R15 ;  /* 0x0000000a020f7224 */ /* 0x040fe200078e020f */
[----:B------:R-:W-:Y:S01]  /*0c30*/  LOP3.LUT R10, R3, 0x28, RZ, 0xfc, !PT ;  /* 0x00000028030a7812 */ /* 0x000fe200078efcff */
[----:B------:R-:W-:Y:S01]  /*0c40*/  @!P6 IMAD.IADD R5, R5, 0x1, -R2 ;  /* 0x000000010505e824 */ /* 0x000fe200078e0a02 */
[----:B------:R-:W-:Y:S01]  /*0c50*/  ISETP.GT.U32.AND P3, PT, R2, R9, PT ;  /* 0x000000090200720c */ /* 0x000fe20003f64070 */
[----:B------:R-:W-:Y:S01]  /*0c60*/  IMAD.HI.U32 R6, R0, R17, RZ ;  /* 0x0000001100067227 */ /* 0x000fe200078e00ff */
[----:B------:R-:W-:-:S02]  /*0c70*/  ISETP.GT.U32.AND P6, PT, R2, R15, PT ;  /* 0x0000000f0200720c */ /* 0x000fc40003fc4070 */
[----:B------:R-:W-:Y:S01]  /*0c80*/  IABS R23, R10 ;  /* 0x0000000a00177213 */ /* 0x000fe20000000000 */
[----:B------:R-:W-:Y:S02]  /*0c90*/  IMAD.MOV R6, RZ, RZ, -R6 ;  /* 0x000000ffff067224 */ /* 0x000fe400078e0a06 */
[----:B------:R-:W-:Y:S01]  /*0ca0*/  @!P5 IMAD.MOV R5, RZ, RZ, -R5 ;  /* 0x000000ffff05d224 */ /* 0x000fe200078e0a05 */
[----:B0-----:R-:W0:Y:S01]  /*0cb0*/  MUFU.RCP R11, R11 ;  /* 0x0000000b000b7308 */ /* 0x001e220000001000 */
[----:B------:R-:W-:Y:S02]  /*0cc0*/  @!P1 IMAD.IADD R13, R13, 0x1, -R2 ;  /* 0x000000010d0d9824 */ /* 0x000fe400078e0a02 */
[----:B------:R-:W-:Y:S02]  /*0cd0*/  IMAD R17, R2, R6, R17 ;  /* 0x0000000602117224 */ /* 0x000fe400078e0211 */
[----:B------:R-:W-:-:S04]  /*0ce0*/  IMAD.HI.U32 R6, R0, R21, RZ ;  /* 0x0000001500067227 */ /* 0x000fc800078e00ff */
[----:B------:R-:W-:Y:S01]  /*0cf0*/  @!P6 IMAD.IADD R15, R15, 0x1, -R2 ;  /* 0x000000010f0fe824 */ /* 0x000fe200078e0a02 */
[C---:B------:R-:W-:Y:S01]  /*0d00*/  ISETP.GT.U32.AND P6, PT, R2.reuse, R13, PT ;  /* 0x0000000d0200720c */ /* 0x040fe20003fc4070 */
[----:B------:R-:W-:Y:S02]  /*0d10*/  IMAD.MOV R12, RZ, RZ, -R6 ;  /* 0x000000ffff0c7224 */ /* 0x000fe400078e0a06 */
[--C-:B------:R-:W-:Y:S01]  /*0d20*/  @!P3 IMAD.IADD R9, R9, 0x1, -R2.reuse ;  /* 0x000000010909b824 */ /* 0x100fe200078e0a02 */
[C---:B------:R-:W-:Y:S01]  /*0d30*/  ISETP.GT.U32.AND P5, PT, R2.reuse, R15, PT ;  /* 0x0000000f0200720c */ /* 0x040fe20003fa4070 */
[----:B------:R-:W-:Y:S01]  /*0d40*/  IMAD R21, R2, R12, R21 ;  /* 0x0000000c02157224 */ /* 0x000fe200078e0215 */
[----:B------:R-:W-:Y:S01]  /*0d50*/  ISETP.GE.AND P3, PT, R14, RZ, PT ;  /* 0x000000ff0e00720c */ /* 0x000fe20003f66270 */
[----:B------:R-:W-:Y:S01]  /*0d60*/  @!P2 IMAD.IADD R7, R7, 0x1, -R2 ;  /* 0x000000010707a824 */ /* 0x000fe200078e0a02 */
[----:B------:R-:W-:Y:S01]  /*0d70*/  LOP3.LUT R14, R3, 0x20, RZ, 0xfc, !PT ;  /* 0x00000020030e7812 */ /* 0x000fe200078efcff */
[----:B------:R-:W-:Y:S01]  /*0d80*/  IMAD.MOV.U32 R6, RZ, RZ, R9 ;  /* 0x000000ffff067224 */ /* 0x000fe200078e0009 */
[----:B0-----:R-:W-:-:S02]  /*0d90*/  IADD3 R9, R11, 0xffffffe, RZ ;  /* 0x0ffffffe0b097810 */ /* 0x001fc40007ffe0ff */
[C---:B------:R-:W-:Y:S01]  /*0da0*/  ISETP.GT.U32.AND P1, PT, R2.reuse, R7, PT ;  /* 0x000000070200720c */ /* 0x040fe20003f24070 */
[----:B------:R-:W-:Y:S01]  /*0db0*/  @!P6 IMAD.IADD R13, R13, 0x1, -R2 ;  /* 0x000000010d0de824 */ /* 0x000fe200078e0a02 */
[C---:B------:R-:W-:Y:S01]  /*0dc0*/  ISETP.GT.U32.AND P6, PT, R2.reuse, R21, PT ;  /* 0x000000150200720c */ /* 0x040fe20003fc4070 */
[----:B------:R-:W-:Y:S01]  /*0dd0*/  @!P4 IMAD.MOV R6, RZ, RZ, -R6 ;  /* 0x000000ffff06c224 */ /* 0x000fe200078e0a06 */
[----:B------:R-:W-:Y:S01]  /*0de0*/  ISETP.GT.U32.AND P4, PT, R2, R17, PT ;  /* 0x000000110200720c */ /* 0x000fe20003f84070 */
[----:B------:R-:W-:Y:S01]  /*0df0*/  @!P5 IMAD.IADD R15, R15, 0x1, -R2 ;  /* 0x000000010f0fd824 */ /* 0x000fe200078e0a02 */
[----:B------:R-:W-:Y:S01]  /*0e00*/  ISETP.GE.AND P5, PT, R8, RZ, PT ;  /* 0x000000ff0800720c */ /* 0x000fe20003fa6270 */
[----:B------:R-:W-:Y:S01]  /*0e10*/  IMAD.HI.U32 R8, R0, R23, RZ ;  /* 0x0000001700087227 */ /* 0x000fe200078e00ff */
[----:B------:R-:W-:Y:S01]  /*0e20*/  IABS R25, R14 ;  /* 0x0000000e00197213 */ /* 0x000fe20000000000 */
[----:B------:R-:W0:Y:S01]  /*0e30*/  F2I.FTZ.U32.TRUNC.NTZ R9, R9 ;  /* 0x0000000900097305 */ /* 0x000e22000021f000 */
[----:B------:R-:W-:Y:S01]  /*0e40*/  ISETP.GE.AND P2, PT, R16, RZ, PT ;  /* 0x000000ff1000720c */ /* 0x000fe20003f46270 */
[----:B------:R-:W-:Y:S01]  /*0e50*/  IMAD.MOV R8, RZ, RZ, -R8 ;  /* 0x000000ffff087224 */ /* 0x000fe200078e0a08 */
[----:B------:R-:W-:Y:S01]  /*0e60*/  LEA.HI R16, R124, R96, RZ, 0x1b ;  /* 0x000000607c107211 */ /* 0x000fe200078fd8ff */
[--C-:B------:R-:W-:Y:S01]  /*0e70*/  @!P1 IMAD.IADD R7, R7, 0x1, -R2.reuse ;  /* 0x0000000107079824 */ /* 0x100fe200078e0a02 */
[----:B------:R-:W-:Y:S01]  /*0e80*/  ISETP.GE.AND P1, PT, R18, RZ, PT ;  /* 0x000000ff1200720c */ /* 0x000fe20003f26270 */
[--C-:B------:R-:W-:Y:S01]  /*0e90*/  @!P6 IMAD.IADD R21, R21, 0x1, -R2.reuse ;  /* 0x000000011515e824 */ /* 0x100fe200078e0a02 */
[----:B------:R-:W-:Y:S01]  /*0ea0*/  IADD3 R18, R16, 0x38, RZ ;  /* 0x0000003810127810 */ /* 0x000fe20007ffe0ff */
[----:B------:R-:W-:Y:S01]  /*0eb0*/  IMAD R23, R2, R8, R23 ;  /* 0x0000000802177224 */ /* 0x000fe200078e0217 */
[----:B------:R-:W-:Y:S01]  /*0ec0*/  IADD3 R8, R16, 0x58, RZ ;  /* 0x0000005810087810 */ /* 0x000fe20007ffe0ff */
[----:B------:R-:W-:Y:S01]  /*0ed0*/  @!P4 IMAD.IADD R17, R17, 0x1, -R2 ;  /* 0x000000011111c824 */ /* 0x000fe200078e0a02 */
[----:B------:R-:W-:Y:S01]  /*0ee0*/  ISETP.GT.U32.AND P6, PT, R2, R21, PT ;  /* 0x000000150200720c */ /* 0x000fe20003fc4070 */
[----:B------:R-:W-:Y:S01]  /*0ef0*/  IMAD.MOV.U32 R11, RZ, RZ, R7 ;  /* 0x000000ffff0b7224 */ /* 0x000fe200078e0007 */
[----:B------:R-:W-:Y:S01]  /*0f00*/  IABS R27, R8 ;  /* 0x00000008001b7213 */ /* 0x000fe20000000000 */
[----:B------:R-:W-:Y:S01]  /*0f10*/  IMAD.HI.U32 R12, R0, R25, RZ ;  /* 0x00000019000c7227 */ /* 0x000fe200078e00ff */
[----:B------:R-:W-:-:S02]  /*0f20*/  IADD3 R7, R16, 0x78, RZ ;  /* 0x0000007810077810 */ /* 0x000fc40007ffe0ff */
[----:B------:R-:W-:Y:S01]  /*0f30*/  IABS R31, R18 ;  /* 0x00000012001f7213 */ /* 0x000fe20000000000 */
[----:B------:R-:W-:Y:S01]  /*0f40*/  @!P0 IMAD.MOV R11, RZ, RZ, -R11 ;  /* 0x000000ffff0b8224 */ /* 0x000fe200078e0a0b */
[----:B------:R-:W-:Y:S01]  /*0f50*/  ISETP.GT.U32.AND P0, PT, R2, R17, PT ;  /* 0x000000110200720c */ /* 0x000fe20003f04070 */
[----:B------:R-:W-:Y:S01]  /*0f60*/  IMAD.MOV R12, RZ, RZ, -R12 ;  /* 0x000000ffff0c7224 */ /* 0x000fe200078e0a0c */
[----:B------:R-:W-:Y:S01]  /*0f70*/  IABS R19, R7 ;  /* 0x0000000700137213 */ /* 0x000fe20000000000 */
[----:B0-----:R-:W-:Y:S01]  /*0f80*/  IMAD.MOV R33, RZ, RZ, -R9 ;  /* 0x000000ffff217224 */ /* 0x001fe200078e0a09 */
[----:B------:R-:W-:Y:S01]  /*0f90*/  ISETP.GE.AND P4, PT, R10, RZ, PT ;  /* 0x000000ff0a00720c */ /* 0x000fe20003f86270 */
[----:B------:R-:W-:Y:S01]  /*0fa0*/  @!P6 IMAD.IADD R21, R21, 0x1, -R2 ;  /* 0x000000011515e824 */ /* 0x000fe200078e0a02 */
[C---:B------:R-:W-:Y:S01]  /*0fb0*/  ISETP.GT.U32.AND P6, PT, R2.reuse, R23, PT ;  /* 0x000000170200720c */ /* 0x040fe20003fc4070 */
[----:B------:R-:W-:Y:S02]  /*0fc0*/  IMAD R25, R2, R12, R25 ;  /* 0x0000000c02197224 */ /* 0x000fe400078e0219 */
[----:B------:R-:W-:Y:S01]  /*0fd0*/  @!P2 IMAD.MOV R15, RZ, RZ, -R15 ;  /* 0x000000ffff0fa224 */ /* 0x000fe200078e0a0f */
[----:B------:R-:W-:Y:S01]  /*0fe0*/  ISETP.GE.AND P2, PT, R7, RZ, PT ;  /* 0x000000ff0700720c */ /* 0x000fe20003f46270 */
[----:B------:R-:W-:-:S02]  /*0ff0*/  IMAD R33, R33, R4, RZ ;  /* 0x0000000421217224 */ /* 0x000fc400078e02ff */
[----:B------:R-:W-:Y:S01]  /*1000*/  @!P0 IMAD.IADD R17, R17, 0x1, -R2 ;  /* 0x0000000111118824 */ /* 0x000fe200078e0a02 */
[----:B------:R-:W-:Y:S01]  /*1010*/  ISETP.GE.AND P0, PT, R8, RZ, PT ;  /* 0x000000ff0800720c */ /* 0x000fe20003f06270 */
[----:B------:R-:W-:-:S04]  /*1020*/  IMAD.HI.U32 R8, R0, R29, RZ ;  /* 0x0000001d00087227 */ /* 0x000fc800078e00ff */
[----:B------:R-:W-:Y:S01]  /*1030*/  @!P6 IMAD.IADD R23, R23, 0x1, -R2 ;  /* 0x000000011717e824 */ /* 0x000fe200078e0a02 */
[C---:B------:R-:W-:Y:S01]  /*1040*/  ISETP.GT.U32.AND P6, PT, R2.reuse, R25, PT ;  /* 0x000000190200720c */ /* 0x040fe20003fc4070 */
[----:B------:R-:W-:Y:S02]  /*1050*/  IMAD.MOV R12, RZ, RZ, -R8 ;  /* 0x000000ffff0c7224 */ /* 0x000fe400078e0a08 */
[----:B------:R-:W-:Y:S01]  /*1060*/  @!P1 IMAD.MOV R17, RZ, RZ, -R17 ;  /* 0x000000ffff119224 */ /* 0x000fe200078e0a11 */
[C---:B------:R-:W-:Y:S01]  /*1070*/  ISETP.GT.U32.AND P1, PT, R2.reuse, R23, PT ;  /* 0x000000170200720c */ /* 0x040fe20003f24070 */
[----:B------:R-:W-:Y:S02]  /*1080*/  IMAD R29, R2, R12, R29 ;  /* 0x0000000c021d7224 */ /* 0x000fe400078e021d */
[----:B------:R-:W-:Y:S02]  /*1090*/  IMAD.MOV.U32 R8, RZ, RZ, RZ ;  /* 0x000000ffff087224 */ /* 0x000fe400078e00ff */
[----:B------:R-:W-:-:S04]  /*10a0*/  IMAD.HI.U32 R7, R0, R19, RZ ;  /* 0x0000001300077227 */ /* 0x000fc800078e00ff */
[----:B------:R-:W-:Y:S02]  /*10b0*/  @!P6 IMAD.IADD R25, R25, 0x1, -R2 ;  /* 0x000000011919e824 */ /* 0x000fe400078e0a02 */
[----:B------:R-:W-:Y:S01]  /*10c0*/  @!P3 IMAD.MOV R13, RZ, RZ, -R13 ;  /* 0x000000ffff0db224 */ /* 0x000fe200078e0a0d */
[----:B------:R-:W-:Y:S01]  /*10d0*/  ISETP.GE.AND P3, PT, R14, RZ, PT ;  /* 0x000000ff0e00720c */ /* 0x000fe20003f66270 */
[----:B------:R-:W-:Y:S01]  /*10e0*/  IMAD.HI.U32 R10, R0, R27, RZ ;  /* 0x0000001b000a7227 */ /* 0x000fe200078e00ff */
[----:B------:R-:W-:-:S03]  /*10f0*/  ISETP.GT.U32.AND P6, PT, R2, R25, PT ;  /* 0x000000190200720c */ /* 0x000fc60003fc4070 */
[----:B------:R-:W-:Y:S01]  /*1100*/  @!P5 IMAD.MOV R21, RZ, RZ, -R21 ;  /* 0x000000ffff15d224 */ /* 0x000fe200078e0a15 */
[----:B------:R-:W-:Y:S01]  /*1110*/  ISETP.GT.U32.AND P5, PT, R2, R29, PT ;  /* 0x0000001d0200720c */ /* 0x000fe20003fa4070 */
[----:B------:R-:W-:Y:S01]  /*1120*/  IMAD.HI.U32 R14, R9, R33, R8 ;  /* 0x00000021090e7227 */ /* 0x000fe200078e0008 */
[----:B------:R-:W-:-:S03]  /*1130*/  IABS R33, R3 ;  /* 0x0000000300217213 */ /* 0x000fc60000000000 */
[----:B------:R-:W-:Y:S02]  /*1140*/  IMAD.MOV R7, RZ, RZ, -R7 ;  /* 0x000000ffff077224 */ /* 0x000fe400078e0a07 */
[----:B------:R-:W-:-:S04]  /*1150*/  IMAD.HI.U32 R8, R0, R31, RZ ;  /* 0x0000001f00087227 */ /* 0x000fc800078e00ff */
[----:B------:R-:W-:Y:S02]  /*1160*/  IMAD.MOV R10, RZ, RZ, -R10 ;  /* 0x000000ffff0a7224 */ /* 0x000fe400078e0a0a */
[C---:B------:R-:W-:Y:S02]  /*1170*/  IMAD R7, R2.reuse, R7, R19 ;  /* 0x0000000702077224 */ /* 0x040fe400078e0213 */
[----:B------:R-:W-:Y:S02]  /*1180*/  IMAD.MOV R8, RZ, RZ, -R8 ;  /* 0x000000ffff087224 */ /* 0x000fe400078e0a08 */
[----:B------:R-:W-:Y:S01]  /*1190*/  IMAD R9, R2, R10, R27 ;  /* 0x0000000a02097224 */ /* 0x000fe200078e021b */
[----:B------:R-:W-:Y:S01]  /*11a0*/  IADD3 R10, R16, 0x18, RZ ;  /* 0x00000018100a7810 */ /* 0x000fe20007ffe0ff */
[C---:B------:R-:W-:Y:S01]  /*11b0*/  IMAD R19, R2.reuse, R8, R31 ;  /* 0x0000000802137224 */ /* 0x040fe200078e021f */
[----:B------:R-:W-:Y:S01]  /*11c0*/  LOP3.LUT R16, R3, 0x8, RZ, 0xfc, !PT ;  /* 0x0000000803107812 */ /* 0x000fe200078efcff */
[--C-:B------:R-:W-:Y:S01]  /*11d0*/  @!P1 IMAD.IADD R23, R23, 0x1, -R2.reuse ;  /* 0x0000000117179824 */ /* 0x100fe200078e0a02 */
[C---:B------:R-:W-:Y:S01]  /*11e0*/  ISETP.GT.U32.AND P1, PT, R2.reuse, R7, PT ;  /* 0x000000070200720c */ /* 0x040fe20003f24070 */
[--C-:B------:R-:W-:Y:S01]  /*11f0*/  @!P6 IMAD.IADD R25, R25, 0x1, -R2.reuse ;  /* 0x000000011919e824 */ /* 0x100fe200078e0a02 */
[----:B------:R-:W-:Y:S01]  /*1200*/  IABS R27, R10 ;  /* 0x0000000a001b7213 */ /* 0x000fe20000000000 */
[----:B------:R-:W-:Y:S01]  /*1210*/  @!P5 IMAD.IADD R29, R29, 0x1, -R2 ;  /* 0x000000011d1dd824 */ /* 0x000fe200078e0a02 */
[----:B------:R-:W-:Y:S01]  /*1220*/  ISETP.GT.U32.AND P6, PT, R2, R9, PT ;  /* 0x000000090200720c */ /* 0x000fe20003fc4070 */
[----:B------:R-:W-:Y:S01]  /*1230*/  IMAD.HI.U32 R12, R0, R33, RZ ;  /* 0x00000021000c7227 */ /* 0x000fe200078e00ff */
[----:B------:R-:W-:-:S02]  /*1240*/  ISETP.GT.U32.AND P5, PT, R2, R19, PT ;  /* 0x000000130200720c */ /* 0x000fc40003fa4070 */
[----:B------:R-:W-:Y:S01]  /*1250*/  IABS R31, R16 ;  /* 0x00000010001f7213 */ /* 0x000fe20000000000 */
[----:B------:R-:W-:-:S04]  /*1260*/  IMAD.HI.U32 R8, R0, R27, RZ ;  /* 0x0000001b00087227 */ /* 0x000fc800078e00ff */
[----:B------:R-:W-:Y:S02]  /*1270*/  IMAD.MOV R8, RZ, RZ, -R8 ;  /* 0x000000ffff087224 */ /* 0x000fe400078e0a08 */
[--C-:B------:R-:W-:Y:S02]  /*1280*/  @!P1 IMAD.IADD R7, R7, 0x1, -R2.reuse ;  /* 0x0000000107079824 */ /* 0x100fe400078e0a02 */
[----:B------:R-:W-:Y:S01]  /*1290*/  IMAD R27, R2, R8, R27 ;  /* 0x00000008021b7224 */ /* 0x000fe200078e021b */
[----:B------:R-:W-:Y:S01]  /*12a0*/  LOP3.LUT R8, R124, 0x7, RZ, 0xc0, !PT ;  /* 0x000000077c087812 */ /* 0x000fe200078ec0ff */
[--C-:B------:R-:W-:Y:S01]  /*12b0*/  @!P6 IMAD.IADD R9, R9, 0x1, -R2.reuse ;  /* 0x000000010909e824 */ /* 0x100fe200078e0a02 */
[C---:B------:R-:W-:Y:S01]  /*12c0*/  ISETP.GT.U32.AND P6, PT, R2.reuse, R29, PT ;  /* 0x0000001d0200720c */ /* 0x040fe20003fc4070 */
[----:B------:R-:W-:Y:S01]  /*12d0*/  @!P5 IMAD.IADD R19, R19, 0x1, -R2 ;  /* 0x000000011313d824 */ /* 0x000fe200078e0a02 */
[----:B------:R-:W-:Y:S01]  /*12e0*/  ISETP.GT.U32.AND P5, PT, R2, R7, PT ;  /* 0x000000070200720c */ /* 0x000fe20003fa4070 */
[----:B------:R-:W-:Y:S01]  /*12f0*/  IMAD.HI.U32 R0, R0, R31, RZ ;  /* 0x0000001f00007227 */ /* 0x000fe200078e00ff */
[----:B------:R-:W-:-:S03]  /*1300*/  ISETP.GT.U32.AND P1, PT, R2, R27, PT ;  /* 0x0000001b0200720c */ /* 0x000fc60003f24070 */
[----:B------:R-:W-:Y:S01]  /*1310*/  @!P4 IMAD.MOV R23, RZ, RZ, -R23 ;  /* 0x000000ffff17c224 */ /* 0x000fe200078e0a17 */
[C---:B------:R-:W-:Y:S01]  /*1320*/  ISETP.GT.U32.AND P4, PT, R2.reuse, R9, PT ;  /* 0x000000090200720c */ /* 0x040fe20003f84070 */
[----:B------:R-:W-:Y:S02]  /*1330*/  IMAD.MOV R0, RZ, RZ, -R0 ;  /* 0x000000ffff007224 */ /* 0x000fe400078e0a00 */
[----:B------:R-:W-:Y:S02]  /*1340*/  IMAD.MOV R12, RZ, RZ, -R12 ;  /* 0x000000ffff0c7224 */ /* 0x000fe400078e0a0c */
[C---:B------:R-:W-:Y:S01]  /*1350*/  IMAD R31, R2.reuse, R0, R31 ;  /* 0x00000000021f7224 */ /* 0x040fe200078e021f */
[----:B------:R-:W-:Y:S01]  /*1360*/  LOP3.LUT R0, R35, 0x10, RZ, 0xc0, !PT ;  /* 0x0000001023007812 */ /* 0x000fe200078ec0ff */
[C---:B------:R-:W-:Y:S02]  /*1370*/  IMAD R33, R2.reuse, R12, R33 ;  /* 0x0000000c02217224 */ /* 0x040fe400078e0221 */
[----:B------:R-:W-:Y:S01]  /*1380*/  @!P3 IMAD.MOV R25, RZ, RZ, -R25 ;  /* 0x000000ffff19b224 */ /* 0x000fe200078e0a19 */
[----:B------:R-:W-:Y:S01]  /*1390*/  ISETP.GT.U32.AND P3, PT, R2, R19, PT ;  /* 0x000000130200720c */ /* 0x000fe20003f64070 */
[----:B------:R-:W-:Y:S01]  /*13a0*/  IMAD.HI.U32 R14, R14, R41, RZ ;  /* 0x000000290e0e7227 */ /* 0x000fe200078e00ff */
[----:B------:R-:W-:-:S02]  /*13b0*/  LOP3.LUT R37, R0, 0x20, R37, 0xf8, !PT ;  /* 0x0000002000257812 */ /* 0x000fc400078ef825 */
[----:B------:R-:W-:Y:S01]  /*13c0*/  LOP3.LUT R0, R124, 0xc0, RZ, 0xc0, !PT ;  /* 0x000000c07c007812 */ /* 0x000fe200078ec0ff */
[--C-:B------:R-:W-:Y:S01]  /*13d0*/  @!P5 IMAD.IADD R7, R7, 0x1, -R2.reuse ;  /* 0x000000010707d824 */ /* 0x100fe200078e0a02 */
[C---:B------:R-:W-:Y:S01]  /*13e0*/  ISETP.GT.U32.AND P5, PT, R2.reuse, R31, PT ;  /* 0x0000001f0200720c */ /* 0x040fe20003fa4070 */
[----:B------:R-:W-:Y:S01]  /*13f0*/  @!P1 IMAD.IADD R27, R27, 0x1, -R2 ;  /* 0x000000011b1b9824 */ /* 0x000fe200078e0a02 */
[----:B------:R-:W-:Y:S01]  /*1400*/  SHF.R.U32.HI R0, RZ, 0x2, R0 ;  /* 0x00000002ff007819 */ /* 0x000fe20000011600 */
[----:B------:R-:W-:Y:S01]  /*1410*/  @!P6 IMAD.IADD R29, R29, 0x1, -R2 ;  /* 0x000000011d1de824 */ /* 0x000fe200078e0a02 */
[C---:B------:R-:W-:Y:S01]  /*1420*/  ISETP.GT.U32.AND P6, PT, R2.reuse, R33, PT ;  /* 0x000000210200720c */ /* 0x040fe20003fc4070 */
[----:B------:R-:W-:Y:S01]  /*1430*/  IMAD.MOV R14, RZ, RZ, -R14 ;  /* 0x000000ffff0e7224 */ /* 0x000fe200078e0a0e */
[----:B------:R-:W-:Y:S01]  /*1440*/  ISETP.GT.U32.AND P1, PT, R2, R27, PT ;  /* 0x0000001b0200720c */ /* 0x000fe20003f24070 */
[--C-:B------:R-:W-:Y:S01]  /*1450*/  @!P4 IMAD.IADD R9, R9, 0x1, -R2.reuse ;  /* 0x000000010909c824 */ /* 0x100fe200078e0a02 */
[----:B------:R-:W-:Y:S01]  /*1460*/  ISETP.GE.AND P4, PT, R20, RZ, PT ;  /* 0x000000ff1400720c */ /* 0x000fe20003f86270 */
[----:B------:R-:W-:Y:S01]  /*1470*/  IMAD R41, R4, R14, R41 ;  /* 0x0000000e04297224 */ /* 0x000fe200078e0229 */
[----:B------:R-:W-:Y:S01]  /*1480*/  LOP3.LUT R0, R0, 0x1fe, R35, 0x78, !PT ;  /* 0x000001fe00007812 */ /* 0x000fe200078e7823 */
[--C-:B------:R-:W-:Y:S01]  /*1490*/  @!P3 IMAD.IADD R19, R19, 0x1, -R2.reuse ;  /* 0x000000011313b824 */ /* 0x100fe200078e0a02 */
[----:B------:R-:W-:Y:S01]  /*14a0*/  CS2R R34, SRZ ;  /* 0x0000000000227805 */ /* 0x000fe2000001ff00 */
[--C-:B------:R-:W-:Y:S01]  /*14b0*/  @!P5 IMAD.IADD R31, R31, 0x1, -R2.reuse ;  /* 0x000000011f1fd824 */ /* 0x100fe200078e0a02 */
[----:B------:R-:W-:Y:S01]  /*14c0*/  ISETP.GT.U32.AND P3, PT, R4, R41, PT ;  /* 0x000000290400720c */ /* 0x000fe20003f64070 */
[----:B------:R-:W-:Y:S01]  /*14d0*/  @!P0 IMAD.MOV R9, RZ, RZ, -R9 ;  /* 0x000000ffff098224 */ /* 0x000fe200078e0a09 */
[----:B------:R-:W-:Y:S01]  /*14e0*/  ISETP.NE.AND P0, PT, RZ, c[0x0][0x178], PT ;  /* 0x00005e00ff007a0c */ /* 0x000fe20003f05270 */
[--C-:B------:R-:W-:Y:S01]  /*14f0*/  @!P6 IMAD.IADD R33, R33, 0x1, -R2.reuse ;  /* 0x000000012121e824 */ /* 0x100fe200078e0a02 */
[----:B------:R-:W-:Y:S01]  /*1500*/  ISETP.GE.AND P6, PT, R10, RZ, PT ;  /* 0x000000ff0a00720c */ /* 0x000fe20003fc6270 */
[----:B------:R-:W-:Y:S01]  /*1510*/  @!P1 IMAD.IADD R27, R27, 0x1, -R2 ;  /* 0x000000011b1b9824 */ /* 0x000fe200078e0a02 */
[----:B------:R-:W-:Y:S01]  /*1520*/  ISETP.GE.AND P1, PT, R18, RZ, PT ;  /* 0x000000ff1200720c */ /* 0x000fe20003f26270 */
[----:B------:R-:W-:Y:S01]  /*1530*/  @!P4 IMAD.MOV R29, RZ, RZ, -R29 ;  /* 0x000000ffff1dc224 */ /* 0x000fe200078e0a1d */
[C---:B------:R-:W-:Y:S01]  /*1540*/  ISETP.GT.U32.AND P4, PT, R2.reuse, R31, PT ;  /* 0x0000001f0200720c */ /* 0x040fe20003f84070 */
[----:B------:R-:W-:Y:S01]  /*1550*/  @!P2 IMAD.MOV R7, RZ, RZ, -R7 ;  /* 0x000000ffff07a224 */ /* 0x000fe200078e0a07 */
[----:B------:R-:W-:Y:S01]  /*1560*/  ISETP.GT.U32.AND P5, PT, R2, R33, PT ;  /* 0x000000210200720c */ /* 0x000fe20003fa4070 */
[C---:B------:R-:W-:Y:S01]  /*1570*/  IMAD R10, R8.reuse, 0x40, R39 ;  /* 0x00000040080a7824 */ /* 0x040fe200078e0227 */
[----:B------:R-:W-:Y:S01]  /*1580*/  ISETP.NE.AND P2, PT, RZ, c[0x0][0x17c], PT ;  /* 0x00005f00ff007a0c */ /* 0x000fe20003f45270 */
[----:B------:R-:W-:Y:S01]  /*1590*/  @!P3 IMAD.IADD R41, R41, 0x1, -R4 ;  /* 0x000000012929b824 */ /* 0x000fe200078e0a04 */
[----:B------:R-:W-:Y:S01]  /*15a0*/  CS2R R38, SRZ ;  /* 0x0000000000267805 */ /* 0x000fe2000001ff00 */
[----:B------:R-:W-:Y:S01]  /*15b0*/  IMAD R8, R8, 0x90, RZ ;  /* 0x0000009008087824 */ /* 0x000fe200078e02ff */
[----:B------:R-:W-:Y:S01]  /*15c0*/  LOP3.LUT R115, R0, 0x40, RZ, 0x3c, !PT ;  /* 0x0000004000737812 */ /* 0x000fe200078e3cff */
[----:B------:R-:W-:Y:S01]  /*15d0*/  @!P6 IMAD.MOV R27, RZ, RZ, -R27 ;  /* 0x000000ffff1be224 */ /* 0x000fe200078e0a1b */
[----:B------:R-:W-:Y:S01]  /*15e0*/  ISETP.GT.U32.AND P3, PT, R4, R41, PT ;  /* 0x000000290400720c */ /* 0x000fe20003f64070 */
[----:B------:R-:W-:Y:S01]  /*15f0*/  @!P1 IMAD.MOV R19, RZ, RZ, -R19 ;  /* 0x000000ffff139224 */ /* 0x000fe200078e0a13 */
[----:B------:R-:W-:Y:S01]  /*1600*/  ISETP.GE.AND P1, PT, R104, RZ, PT ;  /* 0x000000ff6800720c */ /* 0x000fe20003f26270 */
[--C-:B------:R-:W-:Y:S01]  /*1610*/  @!P4 IMAD.IADD R31, R31, 0x1, -R2.reuse ;  /* 0x000000011f1fc824 */ /* 0x100fe200078e0a02 */
[----:B------:R-:W-:Y:S01]  /*1620*/  ISETP.GE.AND P4, PT, R16, RZ, PT ;  /* 0x000000ff1000720c */ /* 0x000fe20003f86270 */
[----:B------:R-:W-:Y:S01]  /*1630*/  @!P5 IMAD.IADD R33, R33, 0x1, -R2 ;  /* 0x000000012121d824 */ /* 0x000fe200078e0a02 */
[----:B------:R-:W-:Y:S01]  /*1640*/  ISETP.GE.AND P5, PT, R3, RZ, PT ;  /* 0x000000ff0300720c */ /* 0x000fe20003fa6270 */
[----:B------:R-:W-:Y:S01]  /*1650*/  IMAD.IADD R97, R97, 0x1, R10 ;  /* 0x0000000161617824 */ /* 0x000fe200078e020a */
[----:B------:R-:W-:-:S02]  /*1660*/  LOP3.LUT R2, RZ, c[0x0][0x17c], RZ, 0x33, !PT ;  /* 0x00005f00ff027a12 */ /* 0x000fc400078e33ff */
[----:B------:R-:W-:Y:S02]  /*1670*/  LOP3.LUT R8, R8, R37, RZ, 0x3c, !PT ;  /* 0x0000002508087212 */ /* 0x000fe400078e3cff */
[C---:B------:R-:W-:Y:S01]  /*1680*/  SEL R7, R2.reuse, R7, !P2 ;  /* 0x0000000702077207 */ /* 0x040fe20005000000 */
[----:B------:R-:W-:Y:S01]  /*1690*/  @!P3 IMAD.IADD R41, R41, 0x1, -R4 ;  /* 0x000000012929b824 */ /* 0x000fe200078e0a04 */
[C---:B------:R-:W-:Y:S01]  /*16a0*/  SEL R5, R2.reuse, R5, !P2 ;  /* 0x0000000502057207 */ /* 0x040fe20005000000 */
[----:B------:R-:W-:Y:S01]  /*16b0*/  CS2R R36, SRZ ;  /* 0x0000000000247805 */ /* 0x000fe2000001ff00 */
[C---:B------:R-:W-:Y:S01]  /*16c0*/  SEL R6, R2.reuse, R6, !P2 ;  /* 0x0000000602067207 */ /* 0x040fe20005000000 */
[----:B------:R-:W-:Y:S01]  /*16d0*/  @!P4 IMAD.MOV R31, RZ, RZ, -R31 ;  /* 0x000000ffff1fc224 */ /* 0x000fe200078e0a1f */
[C---:B------:R-:W-:Y:S01]  /*16e0*/  SEL R11, R2.reuse, R11, !P2 ;  /* 0x0000000b020b7207 */ /* 0x040fe20005000000 */
[----:B------:R-:W-:Y:S01]  /*16f0*/  @!P5 IMAD.MOV R33, RZ, RZ, -R33 ;  /* 0x000000ffff21d224 */ /* 0x000fe200078e0a21 */
[C---:B------:R-:W-:Y:S01]  /*1700*/  SEL R9, R2.reuse, R9, !P2 ;  /* 0x0000000902097207 */ /* 0x040fe20005000000 */
[----:B------:R-:W-:Y:S01]  /*1710*/  @!P1 IMAD.MOV R41, RZ, RZ, -R41 ;  /* 0x000000ffff299224 */ /* 0x000fe200078e0a29 */
[----:B------:R-:W-:Y:S01]  /*1720*/  @!P0 LOP3.LUT R41, RZ, c[0x0][0x178], RZ, 0x33, !PT ;  /* 0x00005e00ff298a12 */ /* 0x000fe200078e33ff */
[----:B------:R-:W-:Y:S01]  /*1730*/  IMAD R7, R7, c[0x0][0x190], RZ ;  /* 0x0000640007077a24 */ /* 0x000fe200078e02ff */
[C---:B------:R-:W-:Y:S01]  /*1740*/  SEL R13, R2.reuse, R13, !P2 ;  /* 0x0000000d020d7207 */ /* 0x040fe20005000000 */
[----:B------:R-:W-:Y:S01]  /*1750*/  IMAD R5, R5, c[0x0][0x190], RZ ;  /* 0x0000640005057a24 */ /* 0x000fe200078e02ff */
[C---:B------:R-:W-:Y:S01]  /*1760*/  SEL R15, R2.reuse, R15, !P2 ;  /* 0x0000000f020f7207 */ /* 0x040fe20005000000 */
[----:B------:R-:W-:Y:S01]  /*1770*/  IMAD R41, R41, c[0x0][0x184], RZ ;  /* 0x0000610029297a24 */ /* 0x000fe200078e02ff */
[----:B------:R-:W-:Y:S01]  /*1780*/  SEL R17, R2, R17, !P2 ;  /* 0x0000001102117207 */ /* 0x000fe20005000000 */
[----:B------:R-:W-:Y:S01]  /*1790*/  IMAD R6, R6, c[0x0][0x190], RZ ;  /* 0x0000640006067a24 */ /* 0x000fe200078e02ff */
[C---:B------:R-:W-:Y:S01]  /*17a0*/  SEL R19, R2.reuse, R19, !P2 ;  /* 0x0000001302137207 */ /* 0x040fe20005000000 */
        /* <DEDUP_REMOVED lines=13> */
[----:B------:R-:W-:Y:S01]  /*1880*/  SEL R2, R2, R33, !P2 ;  /* 0x0000002102027207 */ /* 0x000fe20005000000 */
[----:B------:R-:W-:Y:S01]  /*1890*/  IMAD R29, R29, c[0x0][0x190], RZ ;  /* 0x000064001d1d7a24 */ /* 0x000fe200078e02ff */
[----:B------:R-:W-:Y:S01]  /*18a0*/  LEA R95, P3, R7, c[0x0][0x168], 0x1 ;  /* 0x00005a00075f7a11 */ /* 0x000fe200078608ff */
[----:B------:R-:W-:Y:S01]  /*18b0*/  IMAD R25, R25, c[0x0][0x190], RZ ;  /* 0x0000640019197a24 */ /* 0x000fe200078e02ff */
[----:B------:R-:W-:Y:S01]  /*18c0*/  LEA R93, P4, R5, c[0x0][0x168], 0x1 ;  /* 0x00005a00055d7a11 */ /* 0x000fe200078808ff */
[----:B------:R-:W-:Y:S01]  /*18d0*/  IMAD R30, R2, c[0x0][0x190], RZ ;  /* 0x00006400021e7a24 */ /* 0x000fe200078e02ff */
[----:B------:R-:W-:Y:S01]  /*18e0*/  LEA R2, P2, R41, c[0x0][0x160], 0x1 ;  /* 0x0000580029027a11 */ /* 0x000fe200078408ff */
[----:B------:R-:W-:Y:S01]  /*18f0*/  IMAD R27, R27, c[0x0][0x190], RZ ;  /* 0x000064001b1b7a24 */ /* 0x000fe200078e02ff */
[----:B------:R-:W-:Y:S01]  /*1900*/  LOP3.LUT R99, R8, 0x400, R107, 0xf8, !PT ;  /* 0x0000040008637812 */ /* 0x000fe200078ef86b */
[----:B------:R-:W-:Y:S01]  /*1910*/  IMAD R8, R21, c[0x0][0x190], RZ ;  /* 0x0000640015087a24 */ /* 0x000fe200078e02ff */
[----:B------:R-:W-:Y:S01]  /*1920*/  LEA.HI.X.SX32 R3, R41, c[0x0][0x164], 0x1, P2 ;  /* 0x0000590029037a11 */ /* 0x000fe200010f0eff */
[----:B------:R-:W-:Y:S01]  /*1930*/  IMAD R31, R31, c[0x0][0x190], RZ ;  /* 0x000064001f1f7a24 */ /* 0x000fe200078e02ff */
[----:B------:R-:W-:Y:S01]  /*1940*/  LEA R47, P2, R15, c[0x0][0x168], 0x1 ;  /* 0x00005a000f2f7a11 */ /* 0x000fe200078408ff */
[----:B------:R-:W-:Y:S01]  /*1950*/  CS2R R32, SRZ ;  /* 0x0000000000207805 */ /* 0x000fe2000001ff00 */
[----:B------:R-:W-:-:S02]  /*1960*/  LEA.HI.X.SX32 R94, R7, c[0x0][0x16c], 0x1, P3 ;  /* 0x00005b00075e7a11 */ /* 0x000fc400018f0eff */
[----:B------:R-:W-:Y:S02]  /*1970*/  LEA.HI.X.SX32 R92, R5, c[0x0][0x16c], 0x1, P4 ;  /* 0x00005b00055c7a11 */ /* 0x000fe400020f0eff */
[----:B------:R-:W-:Y:S02]  /*1980*/  LEA R91, P5, R6, c[0x0][0x168], 0x1 ;  /* 0x00005a00065b7a11 */ /* 0x000fe400078a08ff */
[----:B------:R-:W-:Y:S02]  /*1990*/  LEA R88, P6, R11, c[0x0][0x168], 0x1 ;  /* 0x00005a000b587a11 */ /* 0x000fe400078c08ff */
[----:B------:R-:W-:Y:S02]  /*19a0*/  LEA R86, P0, R9, c[0x0][0x168], 0x1 ;  /* 0x00005a0009567a11 */ /* 0x000fe400078008ff */
[----:B------:R-:W-:Y:S02]  /*19b0*/  LEA R84, P1, R13, c[0x0][0x168], 0x1 ;  /* 0x00005a000d547a11 */ /* 0x000fe400078208ff */
[----:B------:R-:W-:-:S02]  /*19c0*/  LEA R22, P3, R4, c[0x0][0x168], 0x1 ;  /* 0x00005a0004167a11 */ /* 0x000fc400078608ff */
[----:B------:R-:W-:Y:S02]  /*19d0*/  LEA R20, P4, R19, c[0x0][0x168], 0x1 ;  /* 0x00005a0013147a11 */ /* 0x000fe400078808ff */
[----:B------:R-:W-:Y:S02]  /*19e0*/  LEA.HI.X.SX32 R49, R15, c[0x0][0x16c], 0x1, P2 ;  /* 0x00005b000f317a11 */ /* 0x000fe400010f0eff */
[----:B------:R-:W-:Y:S02]  /*19f0*/  LEA.HI.X.SX32 R90, R6, c[0x0][0x16c], 0x1, P5 ;  /* 0x00005b00065a7a11 */ /* 0x000fe400028f0eff */
[----:B------:R-:W-:Y:S02]  /*1a00*/  LEA.HI.X.SX32 R89, R11, c[0x0][0x16c], 0x1, P6 ;  /* 0x00005b000b597a11 */ /* 0x000fe400030f0eff */
[----:B------:R-:W-:Y:S02]  /*1a10*/  LEA.HI.X.SX32 R87, R9, c[0x0][0x16c], 0x1, P0 ;  /* 0x00005b0009577a11 */ /* 0x000fe400000f0eff */
[----:B------:R-:W-:-:S02]  /*1a20*/  LEA.HI.X.SX32 R85, R13, c[0x0][0x16c], 0x1, P1 ;  /* 0x00005b000d557a11 */ /* 0x000fc400008f0eff */
[----:B------:R-:W-:Y:S02]  /*1a30*/  LEA R12, P2, R29, c[0x0][0x168], 0x1 ;  /* 0x00005a001d0c7a11 */ /* 0x000fe400078408ff */
[----:B------:R-:W-:Y:S02]  /*1a40*/  LEA.HI.X.SX32 R23, R4, c[0x0][0x16c], 0x1, P3 ;  /* 0x00005b0004177a11 */ /* 0x000fe400018f0eff */
[----:B------:R-:W-:Y:S02]  /*1a50*/  LEA.HI.X.SX32 R21, R19, c[0x0][0x16c], 0x1, P4 ;  /* 0x00005b0013157a11 */ /* 0x000fe400020f0eff */
[----:B------:R-:W-:Y:S02]  /*1a60*/  LEA R18, P5, R8, c[0x0][0x168], 0x1 ;  /* 0x00005a0008127a11 */ /* 0x000fe400078a08ff */
[----:B------:R-:W-:Y:S02]  /*1a70*/  LEA R44, P6, R50, c[0x0][0x168], 0x1 ;  /* 0x00005a00322c7a11 */ /* 0x000fe400078c08ff */
[----:B------:R-:W-:-:S02]  /*1a80*/  LEA R16, P0, R25, c[0x0][0x168], 0x1 ;  /* 0x00005a0019107a11 */ /* 0x000fc400078008ff */
[----:B------:R-:W-:Y:S02]  /*1a90*/  LEA R17, P1, R27, c[0x0][0x168], 0x1 ;  /* 0x00005a001b117a11 */ /* 0x000fe400078208ff */
[----:B------:R-:W-:Y:S02]  /*1aa0*/  LEA R15, P3, R31, c[0x0][0x168], 0x1 ;  /* 0x00005a001f0f7a11 */ /* 0x000fe400078608ff */
[----:B------:R-:W-:Y:S02]  /*1ab0*/  LEA R14, P4, R30, c[0x0][0x168], 0x1 ;  /* 0x00005a001e0e7a11 */ /* 0x000fe400078808ff */
[----:B------:R-:W-:Y:S02]  /*1ac0*/  LEA.HI.X.SX32 R13, R29, c[0x0][0x16c], 0x1, P2 ;  /* 0x00005b001d0d7a11 */ /* 0x000fe400010f0eff */
[----:B------:R-:W-:Y:S02]  /*1ad0*/  LOP3.LUT R100, R99, 0x40, RZ, 0x3c, !PT ;  /* 0x0000004063647812 */ /* 0x000fe400078e3cff */
[----:B------:R-:W-:-:S02]  /*1ae0*/  LEA.HI.X.SX32 R19, R8, c[0x0][0x16c], 0x1, P5 ;  /* 0x00005b0008137a11 */ /* 0x000fc400028f0eff */
[----:B------:R-:W-:Y:S02]  /*1af0*/  LEA.HI.X.SX32 R50, R50, c[0x0][0x16c], 0x1, P6 ;  /* 0x00005b0032327a11 */ /* 0x000fe400030f0eff */
[----:B------:R-:W-:Y:S02]  /*1b00*/  LEA.HI.X.SX32 R40, R25, c[0x0][0x16c], 0x1, P0 ;  /* 0x00005b0019287a11 */ /* 0x000fe400000f0eff */
[----:B------:R-:W-:Y:S02]  /*1b10*/  LEA.HI.X.SX32 R41, R27, c[0x0][0x16c], 0x1, P1 ;  /* 0x00005b001b297a11 */ /* 0x000fe400008f0eff */
[----:B------:R-:W-:Y:S02]  /*1b20*/  LEA.HI.X.SX32 R29, R31, c[0x0][0x16c], 0x1, P3 ;  /* 0x00005b001f1d7a11 */ /* 0x000fe400018f0eff */
[----:B------:R-:W-:Y:S02]  /*1b30*/  LEA.HI.X.SX32 R30, R30, c[0x0][0x16c], 0x1, P4 ;  /* 0x00005b001e1e7a11 */ /* 0x000fe400020f0eff */
.L_x_2:
[----:B------:R-:W-:Y:S01]  /*1b40*/  ISETP.GE.AND P0, PT, R101, UR4, PT ;  /* 0x0000000465007c0c */ /* 0x000fe2000bf06270 */
[----:B------:R-:W-:Y:S01]  /*1b50*/  IMAD.WIDE R4, R123, 0x2, R2 ;  /* 0x000000027b047825 */ /* 0x000fe200078e0202 */
[----:B------:R-:W-:-:S02]  /*1b60*/  PRMT R48, RZ, 0x7610, R48 ;  /* 0x00007610ff307816 */ /* 0x000fc40000000030 */
[----:B------:R-:W-:-:S09]  /*1b70*/  ISETP.GE.AND P1, PT, R113, UR4, PT ;  /* 0x0000000471007c0c */ /* 0x000fd2000bf26270 */
[----:B------:R0:W2:Y:S01]  /*1b80*/  @!P0 LDG.E.U16 R48, [R4.64] ;  /* 0x0000000604308981 */ /* 0x0000a2000c1e1500 */
[----:B------:R-:W-:Y:S02]  /*1b90*/  ISETP.GE.AND P0, PT, R111, UR4, PT ;  /* 0x000000046f007c0c */ /* 0x000fe4000bf06270 */
[----:B------:R-:W-:Y:S02]  /*1ba0*/  PRMT R46, RZ, 0x7610, R46 ;  /* 0x00007610ff2e7816 */ /* 0x000fe4000000002e */
[----:B------:R-:W-:Y:S01]  /*1bb0*/  PRMT R45, RZ, 0x7610, R45 ;  /* 0x00007610ff2d7816 */ /* 0x000fe2000000002d */
[----:B0-----:R-:W-:-:S05]  /*1bc0*/  IMAD.WIDE R4, R117, 0x2, R2 ;  /* 0x0000000275047825 */ /* 0x001fca00078e0202 */
[----:B------:R0:W3:Y:S02]  /*1bd0*/  @!P1 LDG.E.U16 R46, [R4.64] ;  /* 0x00000006042e9981 */ /* 0x0000e4000c1e1500 */
[----:B0-----:R-:W-:-:S05]  /*1be0*/  IMAD.WIDE R4, R119, 0x2, R2 ;  /* 0x0000000277047825 */ /* 0x001fca00078e0202 */
[----:B------:R0:W4:Y:S01]  /*1bf0*/  @!P0 LDG.E.U16 R45, [R4.64] ;  /* 0x00000006042d8981 */ /* 0x000122000c1e1500 */
[----:B------:R-:W-:Y:S02]  /*1c00*/  ISETP.GE.AND P0, PT, R114, UR4, PT ;  /* 0x0000000472007c0c */ /* 0x000fe4000bf06270 */
[----:B------:R-:W-:Y:S01]  /*1c10*/  PRMT R24, RZ, 0x7610, R24 ;  /* 0x00007610ff187816 */ /* 0x000fe20000000018 */
[----:B0-----:R-:W-:Y:S01]  /*1c20*/  IMAD.WIDE R4, R116, 0x2, R2 ;  /* 0x0000000274047825 */ /* 0x001fe200078e0202 */
[----:B------:R-:W-:Y:S02]  /*1c30*/  ISETP.GE.AND P1, PT, R110, UR4, PT ;  /* 0x000000046e007c0c */ /* 0x000fe4000bf26270 */
[----:B------:R-:W-:-:S07]  /*1c40*/  ISETP.GE.AND P2, PT, R109, UR4, PT ;  /* 0x000000046d007c0c */ /* 0x000fce000bf46270 */
[----:B------:R0:W5:Y:S01]  /*1c50*/  @!P0 LDG.E.U16 R24, [R4.64] ;  /* 0x0000000604188981 */ /* 0x000162000c1e1500 */
[----:B------:R-:W-:Y:S01]  /*1c60*/  ISETP.GE.AND P0, PT, R112, UR4, PT ;  /* 0x0000000470007c0c */ /* 0x000fe2000bf06270 */
[----:B------:R-:W-:Y:S01]  /*1c70*/  IMAD.WIDE R6, R120, 0x2, R2 ;  /* 0x0000000278067825 */ /* 0x000fe200078e0202 */
[----:B------:R-:W-:Y:S02]  /*1c80*/  ISETP.GE.AND P3, PT, R108, UR4, PT ;  /* 0x000000046c007c0c */ /* 0x000fe4000bf66270 */
[----:B------:R-:W-:Y:S01]  /*1c90*/  PRMT R25, RZ, 0x7610, R25 ;  /* 0x00007610ff197816 */ /* 0x000fe20000000019 */
[----:B------:R-:W-:Y:S01]  /*1ca0*/  IMAD.WIDE R8, R121, 0x2, R2 ;  /* 0x0000000279087825 */ /* 0x000fe200078e0202 */
[----:B------:R-:W-:Y:S02]  /*1cb0*/  PRMT R26, RZ, 0x7610, R26 ;  /* 0x00007610ff1a7816 */ /* 0x000fe4000000001a */
[----:B------:R-:W-:Y:S01]  /*1cc0*/  PRMT R27, RZ, 0x7610, R27 ;  /* 0x00007610ff1b7816 */ /* 0x000fe2000000001b */
[----:B0-----:R-:W-:Y:S01]  /*1cd0*/  IMAD.WIDE R4, R118, 0x2, R2 ;  /* 0x0000000276047825 */ /* 0x001fe200078e0202 */
[----:B------:R-:W-:-:S02]  /*1ce0*/  PRMT R28, RZ, 0x7610, R28 ;  /* 0x00007610ff1c7816 */ /* 0x000fc4000000001c */
[----:B------:R0:W5:Y:S01]  /*1cf0*/  @!P1 LDG.E.U16 R26, [R6.64] ;  /* 0x00000006061a9981 */ /* 0x000162000c1e1500 */
[----:B------:R-:W-:-:S03]  /*1d00*/  IMAD.WIDE R10, R122, 0x2, R2 ;  /* 0x000000027a0a7825 */ /* 0x000fc600078e0202 */
[----:B------:R1:W5:Y:S04]  /*1d10*/  @!P0 LDG.E.U16 R25, [R4.64] ;  /* 0x0000000604198981 */ /* 0x000368000c1e1500 */
[----:B------:R0:W5:Y:S04]  /*1d20*/  @!P2 LDG.E.U16 R27, [R8.64] ;  /* 0x00000006081ba981 */ /* 0x000168000c1e1500 */
[----:B------:R1:W5:Y:S04]  /*1d30*/  @!P3 LDG.E.U16 R28, [R10.64] ;  /* 0x000000060a1cb981 */ /* 0x000368000c1e1500 */
[----:B------:R-:W-:Y:S01]  /*1d40*/  BAR.SYNC.DEFER_BLOCKING 0x0 ;  /* 0x0000000000007b1d */ /* 0x000fe20000010000 */
[----:B------:R-:W-:Y:S01]  /*1d50*/  ISETP.GE.AND P0, PT, R125, UR4, PT ;  /* 0x000000047d007c0c */ /* 0x000fe2000bf06270 */
[----:B0-----:R-:W-:-:S02]  /*1d60*/  IMAD.MOV.U32 R6, RZ, RZ, R15 ;  /* 0x000000ffff067224 */ /* 0x001fc400078e000f */
[----:B------:R-:W-:Y:S02]  /*1d70*/  IMAD.MOV.U32 R7, RZ, RZ, R29 ;  /* 0x000000ffff077224 */ /* 0x000fe400078e001d */
[----:B------:R-:W-:Y:S02]  /*1d80*/  IMAD.MOV.U32 R8, RZ, RZ, R14 ;  /* 0x000000ffff087224 */ /* 0x000fe400078e000e */
[--C-:B------:R-:W-:Y:S01]  /*1d90*/  IMAD.MOV.U32 R9, RZ, RZ, R30.reuse ;  /* 0x000000ffff097224 */ /* 0x100fe200078e001e */
[----:B------:R-:W-:Y:S01]  /*1da0*/  PRMT R30, RZ, 0x7610, R30 ;  /* 0x00007610ff1e7816 */ /* 0x000fe2000000001e */
[----:B-1----:R-:W-:Y:S02]  /*1db0*/  IMAD.MOV.U32 R4, RZ, RZ, R12 ;  /* 0x000000ffff047224 */ /* 0x002fe400078e000c */
[----:B------:R-:W-:Y:S01]  /*1dc0*/  IMAD.MOV.U32 R5, RZ, RZ, R13 ;  /* 0x000000ffff057224 */ /* 0x000fe200078e000d */
[----:B------:R-:W-:Y:S01]  /*1dd0*/  PRMT R29, RZ, 0x7610, R29 ;  /* 0x00007610ff1d7816 */ /* 0x000fe2000000001d */
[----:B------:R-:W-:Y:S01]  /*1de0*/  IMAD.WIDE R12, R102, 0x2, R6 ;  /* 0x00000002660c7825 */ /* 0x000fe200078e0206 */
[----:B------:R-:W-:-:S03]  /*1df0*/  PRMT R31, RZ, 0x7610, R31 ;  /* 0x00007610ff1f7816 */ /* 0x000fc6000000001f */
[----:B------:R-:W-:-:S04]  /*1e00*/  IMAD.WIDE R10, R102, 0x2, R8 ;  /* 0x00000002660a7825 */ /* 0x000fc800078e0208 */
[----:B------:R-:W-:Y:S01]  /*1e10*/  IMAD.WIDE R14, R102, 0x2, R4 ;  /* 0x00000002660e7825 */ /* 0x000fe200078e0204 */
[----:B------:R0:W5:Y:S04]  /*1e20*/  @!P0 LDG.E.U16 R30, [R12.64] ;  /* 0x000000060c1e8981 */ /* 0x000168000c1e1500 */
[----:B------:R1:W5:Y:S04]  /*1e30*/  @!P0 LDG.E.U16 R29, [R10.64] ;  /* 0x000000060a1d8981 */ /* 0x000368000c1e1500 */
[----:B------:R1:W5:Y:S01]  /*1e40*/  @!P0 LDG.E.U16 R31, [R14.64] ;  /* 0x000000060e1f8981 */ /* 0x000362000c1e1500 */
[----:B0-----:R-:W-:-:S02]  /*1e50*/  IMAD.MOV.U32 R12, RZ, RZ, R17 ;  /* 0x000000ffff0c7224 */ /* 0x001fc400078e0011 */
[----:B------:R-:W-:Y:S02]  /*1e60*/  IMAD.MOV.U32 R13, RZ, RZ, R41 ;  /* 0x000000ffff0d7224 */ /* 0x000fe400078e0029 */
[--C-:B-1----:R-:W-:Y:S01]  /*1e70*/  IMAD.MOV.U32 R11, RZ, RZ, R40.reuse ;  /* 0x000000ffff0b7224 */ /* 0x102fe200078e0028 */
[----:B------:R-:W-:Y:S01]  /*1e80*/  PRMT R40, RZ, 0x7610, R40 ;  /* 0x00007610ff287816 */ /* 0x000fe20000000028 */
[----:B------:R-:W-:Y:S02]  /*1e90*/  IMAD.MOV.U32 R10, RZ, RZ, R16 ;  /* 0x000000ffff0a7224 */ /* 0x000fe400078e0010 */
[----:B------:R-:W-:Y:S01]  /*1ea0*/  IMAD.WIDE R14, R102, 0x2, R12 ;  /* 0x00000002660e7825 */ /* 0x000fe200078e020c */
[----:B------:R-:W-:-:S03]  /*1eb0*/  PRMT R41, RZ, 0x7610, R41 ;  /* 0x00007610ff297816 */ /* 0x000fc60000000029 */
[----:B------:R-:W-:Y:S01]  /*1ec0*/  IMAD.WIDE R16, R102, 0x2, R10 ;  /* 0x0000000266107825 */ /* 0x000fe200078e020a */
[----:B------:R0:W5:Y:S04]  /*1ed0*/  @!P0 LDG.E.U16 R40, [R14.64] ;  /* 0x000000060e288981 */ /* 0x000168000c1e1500 */
[----:B------:R1:W5:Y:S01]  /*1ee0*/  @!P0 LDG.E.U16 R41, [R16.64] ;  /* 0x0000000610298981 */ /* 0x000362000c1e1500 */
[----:B0-----:R-:W-:Y:S02]  /*1ef0*/  IMAD.MOV.U32 R14, RZ, RZ, R44 ;  /* 0x000000ffff0e7224 */ /* 0x001fe400078e002c */
[----:B------:R-:W-:Y:S01]  /*1f00*/  IMAD.MOV.U32 R15, RZ, RZ, R50 ;  /* 0x000000ffff0f7224 */ /* 0x000fe200078e0032 */
[----:B------:R-:W-:-:S03]  /*1f10*/  PRMT R44, RZ, 0x7610, R44 ;  /* 0x00007610ff2c7816 */ /* 0x000fc6000000002c */
[----:B-1----:R-:W-:Y:S01]  /*1f20*/  IMAD.WIDE R16, R102, 0x2, R14 ;  /* 0x0000000266107825 */ /* 0x002fe200078e020e */
[----:B------:R-:W-:-:S04]  /*1f30*/  PRMT R50, RZ, 0x7610, R50 ;  /* 0x00007610ff327816 */ /* 0x000fc80000000032 */
[----:B------:R0:W5:Y:S02]  /*1f40*/  @!P0 LDG.E.U16 R44, [R16.64] ;  /* 0x00000006102c8981 */ /* 0x000164000c1e1500 */
[----:B0-----:R-:W-:Y:S02]  /*1f50*/  IMAD.MOV.U32 R16, RZ, RZ, R18 ;  /* 0x000000ffff107224 */ /* 0x001fe400078e0012 */
[----:B------:R-:W-:-:S04]  /*1f60*/  IMAD.MOV.U32 R17, RZ, RZ, R19 ;  /* 0x000000ffff117224 */ /* 0x000fc800078e0013 */
[----:B------:R-:W-:Y:S01]  /*1f70*/  IMAD.WIDE R18, R102, 0x2, R16 ;  /* 0x0000000266127825 */ /* 0x000fe200078e0210 */
        /* <DEDUP_REMOVED lines=9> */
[----:B------:R-:W-:-:S05]  /*2010*/  IMAD.WIDE R22, R102, 0x2, R20 ;  /* 0x0000000266167825 */ /* 0x000fca00078e0214 */
[----:B------:R0:W5:Y:S02]  /*2020*/  @!P0 LDG.E.U16 R52, [R22.64] ;  /* 0x0000000616348981 */ /* 0x000164000c1e1500 */
[----:B0-----:R-:W-:Y:S02]  /*2030*/  IMAD.MOV.U32 R22, RZ, RZ, R47 ;  /* 0x000000ffff167224 */ /* 0x001fe400078e002f */
[----:B------:R-:W-:Y:S01]  /*2040*/  IMAD.MOV.U32 R23, RZ, RZ, R49 ;  /* 0x000000ffff177224 */ /* 0x000fe200078e0031 */
[----:B------:R-:W-:-:S03]  /*2050*/  PRMT R47, RZ, 0x7610, R47 ;  /* 0x00007610ff2f7816 */ /* 0x000fc6000000002f */
[----:B------:R-:W-:Y:S01]  /*2060*/  IMAD.WIDE R42, R102, 0x2, R22 ;  /* 0x00000002662a7825 */ /* 0x000fe200078e0216 */
[----:B------:R-:W-:-:S04]  /*2070*/  PRMT R49, RZ, 0x7610, R49 ;  /* 0x00007610ff317816 */ /* 0x000fc80000000031 */
[----:B------:R0:W5:Y:S01]  /*2080*/  @!P0 LDG.E.U16 R47, [R42.64] ;  /* 0x000000062a2f8981 */ /* 0x000162000c1e1500 */
[----:B------:R-:W-:Y:S02]  /*2090*/  PRMT R53, RZ, 0x7610, R53 ;  /* 0x00007610ff357816 */ /* 0x000fe40000000035 */
[----:B------:R-:W-:Y:S01]  /*20a0*/  LOP3.LUT R91, R91, R90, RZ, 0x3c, !PT ;  /* 0x0000005a5b5b7212 */ /* 0x000fe200078e3cff */
[----:B0-----:R-:W-:-:S03]  /*20b0*/  IMAD.WIDE R42, R102, 0x2, R84 ;  /* 0x00000002662a7825 */ /* 0x001fc600078e0254 */
[----:B------:R-:W-:Y:S02]  /*20c0*/  LOP3.LUT R90, R91, R90, RZ, 0x3c, !PT ;  /* 0x0000005a5b5a7212 */ /* 0x000fe400078e3cff */
[----:B------:R0:W5:Y:S01]  /*20d0*/  @!P0 LDG.E.U16 R49, [R42.64] ;  /* 0x000000062a318981 */ /* 0x000162000c1e1500 */
[----:B------:R-:W-:Y:S02]  /*20e0*/  PRMT R54, RZ, 0x7610, R54 ;  /* 0x00007610ff367816 */ /* 0x000fe40000000036 */
[----:B------:R-:W-:Y:S01]  /*20f0*/  LOP3.LUT R93, R93, R92, RZ, 0x3c, !PT ;  /* 0x0000005c5d5d7212 */ /* 0x000fe200078e3cff */
[----:B0-----:R-:W-:Y:S01]  /*2100*/  IMAD.WIDE R42, R102, 0x2, R86 ;  /* 0x00000002662a7825 */ /* 0x001fe200078e0256 */
[----:B------:R-:W-:-:S04]  /*2110*/  LOP3.LUT R91, R91, R90, RZ, 0x3c, !PT ;  /* 0x0000005a5b5b7212 */ /* 0x000fc800078e3cff */
[----:B------:R0:W5:Y:S01]  /*2120*/  @!P0 LDG.E.U16 R53, [R42.64] ;  /* 0x000000062a358981 */ /* 0x000162000c1e1500 */
[----:B------:R-:W-:Y:S02]  /*2130*/  LOP3.LUT R92, R93, R92, RZ, 0x3c, !PT ;  /* 0x0000005c5d5c7212 */ /* 0x000fe400078e3cff */
[----:B------:R-:W-:Y:S01]  /*2140*/  LOP3.LUT R95, R95, R94, RZ, 0x3c, !PT ;  /* 0x0000005e5f5f7212 */ /* 0x000fe200078e3cff */
[----:B0-----:R-:W-:Y:S01]  /*2150*/  IMAD.WIDE R42, R102, 0x2, R88 ;  /* 0x00000002662a7825 */ /* 0x001fe200078e0258 */
[----:B------:R-:W-:-:S04]  /*2160*/  LOP3.LUT R93, R93, R92, RZ, 0x3c, !PT ;  /* 0x0000005c5d5d7212 */ /* 0x000fc800078e3cff */
[----:B------:R0:W5:Y:S01]  /*2170*/  @!P0 LDG.E.U16 R54, [R42.64] ;  /* 0x000000062a368981 */ /* 0x000162000c1e1500 */
[C---:B------:R-:W-:Y:S02]  /*2180*/  LOP3.LUT R94, R95.reuse, R94, RZ, 0x3c, !PT ;  /* 0x0000005e5f5e7212 */ /* 0x040fe400078e3cff */
[----:B------:R-:W-:Y:S01]  /*2190*/  PRMT R81, RZ, 0x7610, R81 ;  /* 0x00007610ff517816 */ /* 0x000fe20000000051 */
[----:B0-----:R-:W-:Y:S01]  /*21a0*/  IMAD.WIDE R42, R102, 0x2, R90 ;  /* 0x00000002662a7825 */ /* 0x001fe200078e025a */
[----:B------:R-:W-:Y:S02]  /*21b0*/  LOP3.LUT R95, R95, R94, RZ, 0x3c, !PT ;  /* 0x0000005e5f5f7212 */ /* 0x000fe400078e3cff */
[----:B------:R-:W-:Y:S01]  /*21c0*/  PRMT R83, RZ, 0x7610, R83 ;  /* 0x00007610ff537816 */ /* 0x000fe20000000053 */
[----:B--2---:R0:W-:Y:S02]  /*21d0*/  STS.U16 [R0+0x2000], R48 ;  /* 0x0020003000007388 */ /* 0x0041e40000000400 */
[----:B0-----:R-:W-:-:S06]  /*21e0*/  PRMT R48, RZ, 0x7610, R48 ;  /* 0x00007610ff307816 */ /* 0x001fcc0000000030 */
[----:B------:R0:W2:Y:S02]  /*21f0*/  @!P0 LDG.E.U16 R48, [R42.64] ;  /* 0x000000062a308981 */ /* 0x0000a4000c1e1500 */
[----:B0-----:R-:W-:-:S05]  /*2200*/  IMAD.WIDE R42, R102, 0x2, R92 ;  /* 0x00000002662a7825 */ /* 0x001fca00078e025c */
[----:B------:R0:W2:Y:S02]  /*2210*/  @!P0 LDG.E.U16 R81, [R42.64] ;  /* 0x000000062a518981 */ /* 0x0000a4000c1e1500 */
[----:B0-----:R-:W-:-:S05]  /*2220*/  IMAD.WIDE R42, R102, 0x2, R94 ;  /* 0x00000002662a7825 */ /* 0x001fca00078e025e */
[----:B------:R-:W2:Y:S04]  /*2230*/  @!P0 LDG.E.U16 R83, [R42.64] ;  /* 0x000000062a538981 */ /* 0x000ea8000c1e1500 */
[----:B---3--:R-:W-:Y:S04]  /*2240*/  STS.U16 [R0+0x2400], R46 ;  /* 0x0024002e00007388 */ /* 0x008fe80000000400 */
[----:B----4-:R-:W-:Y:S04]  /*2250*/  STS.U16 [R0+0x2800], R45 ;  /* 0x0028002d00007388 */ /* 0x010fe80000000400 */
[----:B-----5:R-:W-:Y:S04]  /*2260*/  STS.U16 [R0+0x2c00], R27 ;  /* 0x002c001b00007388 */ /* 0x020fe80000000400 */
[----:B------:R-:W-:Y:S04]  /*2270*/  STS.U16 [R115+0x2200], R24 ;  /* 0x0022001873007388 */ /* 0x000fe80000000400 */
[----:B------:R-:W-:Y:S04]  /*2280*/  STS.U16 [R115+0x2600], R25 ;  /* 0x0026001973007388 */ /* 0x000fe80000000400 */
[----:B------:R-:W-:Y:S04]  /*2290*/  STS.U16 [R115+0x2a00], R26 ;  /* 0x002a001a73007388 */ /* 0x000fe80000000400 */
[----:B------:R-:W-:Y:S04]  /*22a0*/  STS.U16 [R115+0x2e00], R28 ;  /* 0x002e001c73007388 */ /* 0x000fe80000000400 */
[----:B------:R-:W-:Y:S04]  /*22b0*/  STS.U16 [R0+0x200], R30 ;  /* 0x0002001e00007388 */ /* 0x000fe80000000400 */
[----:B------:R-:W-:Y:S04]  /*22c0*/  STS.U16 [R0], R29 ;  /* 0x0000001d00007388 */ /* 0x000fe80000000400 */
[----:B------:R-:W-:Y:S04]  /*22d0*/  STS.U16 [R0+0x400], R31 ;  /* 0x0004001f00007388 */ /* 0x000fe80000000400 */
        /* <DEDUP_REMOVED lines=10> */
[----:B--2---:R-:W-:Y:S04]  /*2380*/  STS.U16 [R0+0x1a00], R48 ;  /* 0x001a003000007388 */ /* 0x004fe80000000400 */
[----:B------:R-:W-:Y:S04]  /*2390*/  STS.U16 [R0+0x1c00], R81 ;  /* 0x001c005100007388 */ /* 0x000fe80000000400 */
[----:B------:R-:W-:Y:S04]  /*23a0*/  STS.U16 [R0+0x1e00], R83 ;  /* 0x001e005300007388 */ /* 0x000fe80000000400 */
[----:B------:R-:W-:Y:S06]  /*23b0*/  BAR.SYNC.DEFER_BLOCKING 0x0 ;  /* 0x0000000000007b1d */ /* 0x000fec0000010000 */
[----:B------:R-:W-:Y:S04]  /*23c0*/  LDSM.16.MT88.4 R52, [R99+0x2000] ;  /* 0x002000006334783b */ /* 0x000fe80000004200 */
[----:B------:R-:W0:Y:S04]  /*23d0*/  LDSM.16.M88.4 R24, [R97] ;  /* 0x000000006118783b */ /* 0x000e280000000200 */
[----:B------:R-:W1:Y:S04]  /*23e0*/  LDSM.16.M88.4 R28, [R97+0x800] ;  /* 0x00080000611c783b */ /* 0x000e680000000200 */
[----:B------:R-:W2:Y:S04]  /*23f0*/  LDSM.16.M88.4 R48, [R97+0x1000] ;  /* 0x001000006130783b */ /* 0x000ea80000000200 */
[----:B------:R-:W3:Y:S04]  /*2400*/  LDSM.16.M88.4 R40, [R97+0x1800] ;  /* 0x001800006128783b */ /* 0x000ee80000000200 */
[----:B------:R-:W4:Y:S04]  /*2410*/  LDSM.16.MT88.4 R44, [R100+0x2000] ;  /* 0x00200000642c783b */ /* 0x000f280000004200 */
[----:B------:R-:W5:Y:S01]  /*2420*/  LDSM.16.MT88.4 R80, [R99+0x2800] ;  /* 0x002800006350783b */ /* 0x000f620000004200 */
[C---:B0-----:R-:W-:Y:S08]  /*2430*/  HMMA.16816.F32 R68, R52.reuse, R24, R68 ;  /* 0x000000183444723c */ /* 0x041ff00000001844 */
[C---:B-1----:R-:W-:Y:S08]  /*2440*/  HMMA.16816.F32 R64, R52.reuse, R28, R64 ;  /* 0x0000001c3440723c */ /* 0x042ff00000001840 */
[C---:B--2---:R-:W-:Y:S08]  /*2450*/  HMMA.16816.F32 R60, R52.reuse, R48, R60 ;  /* 0x00000030343c723c */ /* 0x044ff0000000183c */
[----:B---3--:R-:W-:Y:S01]  /*2460*/  HMMA.16816.F32 R72, R52, R40, R72 ;  /* 0x000000283448723c */ /* 0x008fe20000001848 */
[----:B------:R-:W0:Y:S07]  /*2470*/  LDSM.16.MT88.4 R52, [R100+0x2800] ;  /* 0x002800006434783b */ /* 0x000e2e0000004200 */
[C---:B----4-:R-:W-:Y:S08]  /*2480*/  HMMA.16816.F32 R32, R44.reuse, R24, R32 ;  /* 0x000000182c20723c */ /* 0x050ff00000001820 */
[C---:B------:R-:W-:Y:S08]  /*2490*/  HMMA.16816.F32 R76, R44.reuse, R28, R76 ;  /* 0x0000001c2c4c723c */ /* 0x040ff0000000184c */
[C---:B------:R-:W-:Y:S08]  /*24a0*/  HMMA.16816.F32 R56, R44.reuse, R48, R56 ;  /* 0x000000302c38723c */ /* 0x040ff00000001838 */
[----:B------:R-:W-:Y:S01]  /*24b0*/  HMMA.16816.F32 R36, R44, R40, R36 ;  /* 0x000000282c24723c */ /* 0x000fe20000001824 */
[----:B------:R-:W-:-:S04]  /*24c0*/  IADD3 R98, R98, -0x1, RZ ;  /* 0xffffffff62627810 */ /* 0x000fc80007ffe0ff */
[----:B------:R-:W-:Y:S01]  /*24d0*/  ISETP.NE.U32.AND P0, PT, R98, RZ, PT ;  /* 0x000000ff6200720c */ /* 0x000fe20003f05070 */
[----:B------:R-:W-:-:S04]  /*24e0*/  IMAD.WIDE R24, R103, 0x2, R94 ;  /* 0x0000000267187825 */ /* 0x000fc800078e025e */
[----:B------:R-:W-:-:S04]  /*24f0*/  IMAD.WIDE R22, R103, 0x2, R22 ;  /* 0x0000000267167825 */ /* 0x000fc800078e0216 */
[----:B------:R-:W-:-:S04]  /*2500*/  IMAD.WIDE R20, R103, 0x2, R20 ;  /* 0x0000000267147825 */ /* 0x000fc800078e0214 */
[----:B------:R-:W-:Y:S02]  /*2510*/  IMAD.MOV.U32 R48, RZ, RZ, c[0x0][0x188] ;  /* 0x00006200ff307624 */ /* 0x000fe400078e00ff */
[C---:B------:R-:W-:Y:S01]  /*2520*/  IMAD.WIDE R18, R103.reuse, 0x2, R18 ;  /* 0x0000000267127825 */ /* 0x040fe200078e0212 */
[----:B-----5:R-:W-:Y:S03]  /*2530*/  HMMA.16816.F32 R68, R80, R26, R68 ;  /* 0x0000001a5044723c */ /* 0x020fe60000001844 */
[----:B------:R-:W-:Y:S01]  /*2540*/  IMAD.WIDE R16, R103, 0x2, R16 ;  /* 0x0000000267107825 */ /* 0x000fe200078e0210 */
[----:B------:R-:W-:-:S03]  /*2550*/  UIADD3 UR4, UR4, -0x20, URZ ;  /* 0xffffffe004047890 */ /* 0x000fc6000fffe03f */
[C---:B------:R-:W-:Y:S01]  /*2560*/  IMAD.WIDE R28, R103.reuse, 0x2, R92 ;  /* 0x00000002671c7825 */ /* 0x040fe200078e025c */
[C---:B------:R-:W-:Y:S03]  /*2570*/  HMMA.16816.F32 R64, R80.reuse, R30, R64 ;  /* 0x0000001e5040723c */ /* 0x040fe60000001840 */
[----:B------:R-:W-:Y:S02]  /*2580*/  IMAD.MOV.U32 R95, RZ, RZ, R24 ;  /* 0x000000ffff5f7224 */ /* 0x000fe400078e0018 */
[----:B------:R-:W-:Y:S02]  /*2590*/  IMAD.MOV.U32 R94, RZ, RZ, R25 ;  /* 0x000000ffff5e7224 */ /* 0x000fe400078e0019 */
[----:B------:R-:W-:Y:S02]  /*25a0*/  IMAD.MOV.U32 R49, RZ, RZ, R23 ;  /* 0x000000ffff317224 */ /* 0x000fe400078e0017 */
[C---:B------:R-:W-:Y:S01]  /*25b0*/  IMAD.WIDE R14, R103.reuse, 0x2, R14 ;  /* 0x00000002670e7825 */ /* 0x040fe200078e020e */
[----:B------:R-:W-:Y:S03]  /*25c0*/  HMMA.16816.F32 R60, R80, R50, R60 ;  /* 0x00000032503c723c */ /* 0x000fe6000000183c */
[----:B------:R-:W-:-:S04]  /*25d0*/  IMAD.WIDE R12, R103, 0x2, R12 ;  /* 0x00000002670c7825 */ /* 0x000fc800078e020c */
[C---:B------:R-:W-:Y:S01]  /*25e0*/  IMAD.WIDE R24, R103.reuse, 0x2, R90 ;  /* 0x0000000267187825 */ /* 0x040fe200078e025a */
[----:B------:R-:W-:Y:S03]  /*25f0*/  HMMA.16816.F32 R72, R80, R42, R72 ;  /* 0x0000002a5048723c */ /* 0x000fe60000001848 */
[----:B------:R-:W-:Y:S02]  /*2600*/  IMAD.MOV.U32 R47, RZ, RZ, R22 ;  /* 0x000000ffff2f7224 */ /* 0x000fe400078e0016 */
[----:B------:R-:W-:Y:S02]  /*2610*/  IMAD.MOV.U32 R23, RZ, RZ, R21 ;  /* 0x000000ffff177224 */ /* 0x000fe400078e0015 */
[C---:B------:R-:W-:Y:S01]  /*2620*/  IMAD.WIDE R10, R103.reuse, 0x2, R10 ;  /* 0x00000002670a7825 */ /* 0x040fe200078e020a */
[----:B0-----:R-:W-:Y:S03]  /*2630*/  HMMA.16816.F32 R32, R52, R26, R32 ;  /* 0x0000001a3420723c */ /* 0x001fe60000001820 */
[----:B------:R-:W-:-:S04]  /*2640*/  IMAD.WIDE R4, R103, 0x2, R4 ;  /* 0x0000000267047825 */ /* 0x000fc800078e0204 */
[----:B------:R-:W-:Y:S01]  /*2650*/  IMAD.SHL.U32 R48, R48, 0x20, RZ ;  /* 0x0000002030307824 */ /* 0x000fe200078e00ff */
[----:B------:R-:W-:Y:S01]  /*2660*/  HMMA.16816.F32 R76, R52, R30, R76 ;  /* 0x0000001e344c723c */ /* 0x000fe2000000184c */
[----:B------:R-:W-:-:S04]  /*2670*/  IMAD.WIDE R6, R103, 0x2, R6 ;  /* 0x0000000267067825 */ /* 0x000fc800078e0206 */
[----:B------:R-:W-:-:S03]  /*2680*/  IMAD.WIDE R8, R103, 0x2, R8 ;  /* 0x0000000267087825 */ /* 0x000fc600078e0208 */
[C---:B------:R-:W-:Y:S01]  /*2690*/  HMMA.16816.F32 R56, R52.reuse, R50, R56 ;  /* 0x000000323438723c */ /* 0x040fe20000001838 */
[----:B------:R-:W-:Y:S02]  /*26a0*/  IMAD.MOV.U32 R22, RZ, RZ, R20 ;  /* 0x000000ffff167224 */ /* 0x000fe400078e0014 */
[----:B------:R-:W-:Y:S02]  /*26b0*/  IMAD.MOV.U32 R21, RZ, RZ, R19 ;  /* 0x000000ffff157224 */ /* 0x000fe400078e0013 */
[----:B------:R-:W-:Y:S02]  /*26c0*/  IMAD.MOV.U32 R20, RZ, RZ, R18 ;  /* 0x000000ffff147224 */ /* 0x000fe400078e0012 */
[----:B------:R-:W-:Y:S01]  /*26d0*/  IMAD.MOV.U32 R19, RZ, RZ, R17 ;  /* 0x000000ffff137224 */ /* 0x000fe200078e0011 */
[----:B------:R-:W-:Y:S01]  /*26e0*/  HMMA.16816.F32 R36, R52, R42, R36 ;  /* 0x0000002a3424723c */ /* 0x000fe20000001824 */
[----:B------:R-:W-:Y:S02]  /*26f0*/  IMAD.MOV.U32 R92, RZ, RZ, R29 ;  /* 0x000000ffff5c7224 */ /* 0x000fe400078e001d */
[----:B------:R-:W-:-:S02]  /*2700*/  IMAD.MOV.U32 R18, RZ, RZ, R16 ;  /* 0x000000ffff127224 */ /* 0x000fc400078e0010 */
[----:B------:R-:W-:Y:S02]  /*2710*/  IMAD.MOV.U32 R44, RZ, RZ, R14 ;  /* 0x000000ffff2c7224 */ /* 0x000fe400078e000e */
[----:B------:R-:W-:Y:S02]  /*2720*/  IMAD.MOV.U32 R50, RZ, RZ, R15 ;  /* 0x000000ffff327224 */ /* 0x000fe400078e000f */
[----:B------:R-:W-:Y:S02]  /*2730*/  IMAD.MOV.U32 R17, RZ, RZ, R12 ;  /* 0x000000ffff117224 */ /* 0x000fe400078e000c */
[----:B------:R-:W-:Y:S02]  /*2740*/  IMAD.MOV.U32 R41, RZ, RZ, R13 ;  /* 0x000000ffff297224 */ /* 0x000fe400078e000d */
[----:B------:R-:W-:Y:S02]  /*2750*/  IMAD.MOV.U32 R93, RZ, RZ, R28 ;  /* 0x000000ffff5d7224 */ /* 0x000fe400078e001c */
[----:B------:R-:W-:-:S04]  /*2760*/  IMAD.WIDE R88, R103, 0x2, R88 ;  /* 0x0000000267587825 */ /* 0x000fc800078e0258 */
[----:B------:R-:W-:-:S04]  /*2770*/  IMAD.WIDE R86, R103, 0x2, R86 ;  /* 0x0000000267567825 */ /* 0x000fc800078e0256 */
[----:B------:R-:W-:Y:S02]  /*2780*/  IMAD.MOV.U32 R91, RZ, RZ, R24 ;  /* 0x000000ffff5b7224 */ /* 0x000fe400078e0018 */
[----:B------:R-:W-:Y:S02]  /*2790*/  IMAD.MOV.U32 R90, RZ, RZ, R25 ;  /* 0x000000ffff5a7224 */ /* 0x000fe400078e0019 */
[----:B------:R-:W-:-:S04]  /*27a0*/  IMAD.WIDE R84, R103, 0x2, R84 ;  /* 0x0000000267547825 */ /* 0x000fc800078e0254 */
[----:B------:R-:W-:Y:S02]  /*27b0*/  IMAD.MOV.U32 R16, RZ, RZ, R10 ;  /* 0x000000ffff107224 */ /* 0x000fe400078e000a */
[----:B------:R-:W-:Y:S02]  /*27c0*/  IMAD.MOV.U32 R40, RZ, RZ, R11 ;  /* 0x000000ffff287224 */ /* 0x000fe400078e000b */
[----:B------:R-:W-:Y:S02]  /*27d0*/  IMAD.MOV.U32 R12, RZ, RZ, R4 ;  /* 0x000000ffff0c7224 */ /* 0x000fe400078e0004 */
[----:B------:R-:W-:Y:S02]  /*27e0*/  IMAD.MOV.U32 R13, RZ, RZ, R5 ;  /* 0x000000ffff0d7224 */ /* 0x000fe400078e0005 */
[----:B------:R-:W-:-:S04]  /*27f0*/  IMAD.WIDE R2, R48, 0x2, R2 ;  /* 0x0000000230027825 */ /* 0x000fc800078e0202 */
[----:B------:R-:W-:Y:S02]  /*2800*/  IMAD.MOV.U32 R15, RZ, RZ, R6 ;  /* 0x000000ffff0f7224 */ /* 0x000fe400078e0006 */
[----:B------:R-:W-:Y:S02]  /*2810*/  IMAD.MOV.U32 R29, RZ, RZ, R7 ;  /* 0x000000ffff1d7224 */ /* 0x000fe400078e0007 */
[----:B------:R-:W-:Y:S02]  /*2820*/  IMAD.MOV.U32 R14, RZ, RZ, R8 ;  /* 0x000000ffff0e7224 */ /* 0x000fe400078e0008 */
[----:B------:R-:W-:Y:S01]  /*2830*/  IMAD.MOV.U32 R30, RZ, RZ, R9 ;  /* 0x000000ffff1e7224 */ /* 0x000fe200078e0009 */
[----:B------:R-:W-:Y:S05]  /*2840*/  @P0 BRA `(.L_x_2) ;  /* 0xfffff2f000000947 */ /* 0x000fea000383ffff */
[----:B------:R-:W-:Y:S02]  /*2850*/  F2FP.PACK_AB R2, R79, R35 ;  /* 0x000000234f02723e */ /* 0x000fe400000000ff */
[----:B------:R-:W-:Y:S02]  /*2860*/  F2FP.PACK_AB R4, R67, R71 ;  /* 0x000000474304723e */ /* 0x000fe400000000ff */
[----:B------:R-:W-:-:S02]  /*2870*/  F2FP.PACK_AB R6, R77, R33 ;  /* 0x000000214d06723e */ /* 0x000fc400000000ff */
[----:B------:R-:W-:Y:S02]  /*2880*/  F2FP.PACK_AB R8, R65, R69 ;  /* 0x000000454108723e */ /* 0x000fe400000000ff */
[----:B------:R-:W-:Y:S02]  /*2890*/  F2FP.PACK_AB R3, R39, R59 ;  /* 0x0000003b2703723e */ /* 0x000fe400000000ff */
[----:B------:R-:W-:Y:S02]  /*28a0*/  F2FP.PACK_AB R35, R38, R58 ;  /* 0x0000003a2623723e */ /* 0x000fe400000000ff */
        /* <DEDUP_REMOVED lines=10> */
.L_x_1:
[C---:B------:R-:W-:Y:S01]  /*2950*/  IMAD.SHL.U32 R10, R124.reuse, 0x4, RZ ;  /* 0x000000047c0a7824 */ /* 0x040fe200078e00ff */
[----:B------:R-:W-:Y:S01]  /*2960*/  SHF.R.S32.HI R12, RZ, 0x4, R124 ;  /* 0x00000004ff0c7819 */ /* 0x000fe2000001147c */
[----:B------:R-:W-:Y:S01]  /*2970*/  BAR.SYNC.DEFER_BLOCKING 0x0 ;  /* 0x0000000000007b1d */ /* 0x000fe20000010000 */
[----:B------:R-:W-:Y:S01]  /*2980*/  IMAD.SHL.U32 R0, R124, 0x20, RZ ;  /* 0x000000207c007824 */ /* 0x000fe200078e00ff */
[----:B------:R-:W-:Y:S01]  /*2990*/  LOP3.LUT R105, R105, 0x30, RZ, 0xc0, !PT ;  /* 0x0000003069697812 */ /* 0x000fe200078ec0ff */
[----:B------:R-:W-:Y:S01]  /*29a0*/  IMAD R20, R104, c[0x0][0x194], RZ ;  /* 0x0000650068147a24 */ /* 0x000fe200078e02ff */
[----:B------:R-:W-:Y:S02]  /*29b0*/  LOP3.LUT R11, R10, 0x38, RZ, 0xc0, !PT ;  /* 0x000000380a0b7812 */ /* 0x000fe400078ec0ff */
[----:B------:R-:W-:Y:S02]  /*29c0*/  SGXT R10, R12, 0x1 ;  /* 0x000000010c0a781a */ /* 0x000fe40000000200 */
[----:B------:R-:W-:-:S02]  /*29d0*/  LOP3.LUT R11, R11, 0xc00, R0, 0xf8, !PT ;  /* 0x00000c000b0b7812 */ /* 0x000fc400078ef800 */
[----:B------:R-:W-:Y:S02]  /*29e0*/  LOP3.LUT R10, R10, 0x1040, RZ, 0xc0, !PT ;  /* 0x000010400a0a7812 */ /* 0x000fe400078ec0ff */
[----:B------:R-:W-:Y:S02]  /*29f0*/  LOP3.LUT R0, R124, 0x80, RZ, 0xc0, !PT ;  /* 0x000000807c007812 */ /* 0x000fe400078ec0ff */
[----:B------:R-:W-:Y:S02]  /*2a00*/  LOP3.LUT R10, R10, 0x40, R107, 0x78, !PT ;  /* 0x000000400a0a7812 */ /* 0x000fe400078e786b */
[--C-:B------:R-:W-:Y:S02]  /*2a10*/  SHF.R.S32.HI R12, RZ, 0x2, R124.reuse ;  /* 0x00000002ff0c7819 */ /* 0x100fe4000001147c */
[----:B------:R-:W-:Y:S02]  /*2a20*/  SHF.R.S32.HI R14, RZ, 0x3, R124 ;  /* 0x00000003ff0e7819 */ /* 0x000fe4000001147c */
[----:B------:R-:W-:-:S02]  /*2a30*/  LOP3.LUT R11, R11, R10, RZ, 0xfc, !PT ;  /* 0x0000000a0b0b7212 */ /* 0x000fc400078efcff */
[----:B------:R-:W-:Y:S02]  /*2a40*/  SHF.R.U32.HI R13, RZ, 0x1, R0 ;  /* 0x00000001ff0d7819 */ /* 0x000fe40000011600 */
[----:B------:R-:W-:Y:S02]  /*2a50*/  SGXT R0, R12, 0x1 ;  /* 0x000000010c00781a */ /* 0x000fe40000000200 */
[----:B------:R-:W-:Y:S02]  /*2a60*/  LOP3.LUT R105, R105, 0x380, R106, 0xf8, !PT ;  /* 0x0000038069697812 */ /* 0x000fe400078ef86a */
[----:B------:R-:W-:Y:S02]  /*2a70*/  SGXT R12, R14, 0x1 ;  /* 0x000000010e0c781a */ /* 0x000fe40000000200 */
[----:B------:R-:W-:Y:S02]  /*2a80*/  LOP3.LUT R124, R11, 0x80, R124, 0xf8, !PT ;  /* 0x000000800b7c7812 */ /* 0x000fe400078ef87c */
[----:B------:R-:W-:-:S02]  /*2a90*/  LOP3.LUT R105, R105, 0x2008, R12, 0xf8, !PT ;  /* 0x0000200869697812 */ /* 0x000fc400078ef80c */
[----:B------:R-:W-:Y:S01]  /*2aa0*/  LOP3.LUT R12, R124, 0x8, RZ, 0x3c, !PT ;  /* 0x000000087c0c7812 */ /* 0x000fe200078e3cff */
[----:B------:R-:W-:Y:S01]  /*2ab0*/  STS.64 [R124], R64 ;  /* 0x000000407c007388 */ /* 0x000fe20000000a00 */
[----:B------:R-:W-:Y:S02]  /*2ac0*/  LOP3.LUT R0, R13, 0x1040, R0, 0x78, !PT ;  /* 0x000010400d007812 */ /* 0x000fe400078e7800 */
[----:B------:R-:W-:Y:S01]  /*2ad0*/  LOP3.LUT R10, R96, R101, RZ, 0xfc, !PT ;  /* 0x00000065600a7212 */ /* 0x000fe200078efcff */
[----:B------:R-:W-:Y:S01]  /*2ae0*/  STS.64 [R124+0x200], R8 ;  /* 0x000200087c007388 */ /* 0x000fe20000000a00 */
[----:B------:R-:W-:Y:S02]  /*2af0*/  LOP3.LUT R105, R105, R0, RZ, 0xfc, !PT ;  /* 0x0000000069697212 */ /* 0x000fe400078efcff */
[----:B------:R-:W-:Y:S01]  /*2b00*/  ISETP.GE.AND P0, PT, R104, c[0x0][0x178], PT ;  /* 0x00005e0068007a0c */ /* 0x000fe20003f06270 */
[----:B------:R-:W-:Y:S01]  /*2b10*/  STS.64 [R124+0x100], R32 ;  /* 0x000100207c007388 */ /* 0x000fe20000000a00 */
[----:B------:R-:W-:Y:S01]  /*2b20*/  LOP3.LUT R55, R105, 0x8, RZ, 0x3c, !PT ;  /* 0x0000000869377812 */ /* 0x000fe200078e3cff */
[----:B------:R-:W-:Y:S01]  /*2b30*/  IMAD R52, R10, c[0x0][0x198], RZ ;  /* 0x000066000a347a24 */ /* 0x000fe200078e02ff */
[----:B------:R-:W-:Y:S01]  /*2b40*/  LEA R21, P1, R20, c[0x0][0x170], 0x1 ;  /* 0x00005c0014157a11 */ /* 0x000fe200078208ff */
[----:B------:R-:W-:Y:S01]  /*2b50*/  STS.64 [R124+0x300], R6 ;  /* 0x000300067c007388 */ /* 0x000fe20000000a00 */
[----:B------:R-:W-:-:S02]  /*2b60*/  ISETP.LT.AND P2, PT, R10, c[0x0][0x17c], !P0 ;  /* 0x00005f000a007a0c */ /* 0x000fc40004741270 */
[----:B------:R-:W-:Y:S01]  /*2b70*/  LEA.HI.X.SX32 R20, R20, c[0x0][0x174], 0x1, P1 ;  /* 0x00005d0014147a11 */ /* 0x000fe200008f0eff */
[----:B------:R-:W-:Y:S01]  /*2b80*/  STS.64 [R12+0x2000], R66 ;  /* 0x002000420c007388 */ /* 0x000fe20000000a00 */
[----:B------:R-:W-:Y:S02]  /*2b90*/  LEA R28, P1, R52, R21, 0x1 ;  /* 0x00000015341c7211 */ /* 0x000fe400078208ff */
[--C-:B------:R-:W-:Y:S01]  /*2ba0*/  LOP3.LUT R10, R96, 0x4, R101.reuse, 0xfe, !PT ;  /* 0x00000004600a7812 */ /* 0x100fe200078efe65 */
[----:B------:R-:W-:Y:S01]  /*2bb0*/  STS.64 [R12+0x2200], R4 ;  /* 0x002200040c007388 */ /* 0x000fe20000000a00 */
[----:B------:R-:W-:Y:S02]  /*2bc0*/  LEA.HI.X.SX32 R29, R52, R20, 0x1, P1 ;  /* 0x00000014341d7211 */ /* 0x000fe400008f0eff */
[----:B------:R-:W-:Y:S01]  /*2bd0*/  LOP3.LUT R11, R96, 0x78, R101, 0xfe, !PT ;  /* 0x00000078600b7812 */ /* 0x000fe200078efe65 */
[----:B------:R-:W-:Y:S01]  /*2be0*/  STS.64 [R12+0x2100], R34 ;  /* 0x002100220c007388 */ /* 0x000fe20000000a00 */
[C---:B------:R-:W-:Y:S01]  /*2bf0*/  IMAD R13, R10.reuse, c[0x0][0x198], RZ ;  /* 0x000066000a0d7a24 */ /* 0x040fe200078e02ff */
[----:B------:R-:W-:-:S02]  /*2c00*/  ISETP.LT.AND P4, PT, R10, c[0x0][0x17c], !P0 ;  /* 0x00005f000a007a0c */ /* 0x000fc40004781270 */
[----:B------:R0:W-:Y:S01]  /*2c10*/  STS.64 [R12+0x2300], R2 ;  /* 0x002300020c007388 */ /* 0x0001e20000000a00 */
[----:B------:R-:W-:Y:S02]  /*2c20*/  ISETP.LT.AND P1, PT, R11, c[0x0][0x17c], !P0 ;  /* 0x00005f000b007a0c */ /* 0x000fe40004721270 */
[C-C-:B------:R-:W-:Y:S01]  /*2c30*/  LOP3.LUT R0, R96.reuse, 0x74, R101.reuse, 0xfe, !PT ;  /* 0x0000007460007812 */ /* 0x140fe200078efe65 */
[----:B------:R-:W-:Y:S01]  /*2c40*/  BAR.SYNC.DEFER_BLOCKING 0x0 ;  /* 0x0000000000007b1d */ /* 0x000fe20000010000 */
[C-C-:B------:R-:W-:Y:S02]  /*2c50*/  LOP3.LUT R38, R96.reuse, 0x70, R101.reuse, 0xfe, !PT ;  /* 0x0000007060267812 */ /* 0x140fe400078efe65 */
[C-C-:B------:R-:W-:Y:S02]  /*2c60*/  LOP3.LUT R19, R96.reuse, 0x6c, R101.reuse, 0xfe, !PT ;  /* 0x0000006c60137812 */ /* 0x140fe400078efe65 */
[C-C-:B------:R-:W-:Y:S02]  /*2c70*/  LOP3.LUT R22, R96.reuse, 0x68, R101.reuse, 0xfe, !PT ;  /* 0x0000006860167812 */ /* 0x140fe400078efe65 */
[----:B------:R-:W-:-:S02]  /*2c80*/  LOP3.LUT R24, R96, 0x64, R101, 0xfe, !PT ;  /* 0x0000006460187812 */ /* 0x000fc400078efe65 */
[C-C-:B0-----:R-:W-:Y:S02]  /*2c90*/  LOP3.LUT R12, R96.reuse, 0xc, R101.reuse, 0xfe, !PT ;  /* 0x0000000c600c7812 */ /* 0x141fe400078efe65 */
[C-C-:B------:R-:W-:Y:S02]  /*2ca0*/  LOP3.LUT R23, R96.reuse, 0x60, R101.reuse, 0xfe, !PT ;  /* 0x0000006060177812 */ /* 0x140fe400078efe65 */
[--C-:B------:R-:W-:Y:S01]  /*2cb0*/  LOP3.LUT R56, R96, 0x5c, R101.reuse, 0xfe, !PT ;  /* 0x0000005c60387812 */ /* 0x100fe200078efe65 */
[----:B------:R-:W-:Y:S01]  /*2cc0*/  IMAD R36, R12, c[0x0][0x198], RZ ;  /* 0x000066000c247a24 */ /* 0x000fe200078e02ff */
[C-C-:B------:R-:W-:Y:S02]  /*2cd0*/  LOP3.LUT R25, R96.reuse, 0x58, R101.reuse, 0xfe, !PT ;  /* 0x0000005860197812 */ /* 0x140fe400078efe65 */
[C-C-:B------:R-:W-:Y:S02]  /*2ce0*/  LOP3.LUT R26, R96.reuse, 0x54, R101.reuse, 0xfe, !PT ;  /* 0x00000054601a7812 */ /* 0x140fe400078efe65 */
[----:B------:R-:W-:-:S02]  /*2cf0*/  LOP3.LUT R39, R96, 0x50, R101, 0xfe, !PT ;  /* 0x0000005060277812 */ /* 0x000fc400078efe65 */
[C-C-:B------:R-:W-:Y:S02]  /*2d00*/  LOP3.LUT R40, R96.reuse, 0x4c, R101.reuse, 0xfe, !PT ;  /* 0x0000004c60287812 */ /* 0x140fe400078efe65 */
[C-C-:B------:R-:W-:Y:S01]  /*2d10*/  LOP3.LUT R41, R96.reuse, 0x48, R101.reuse, 0xfe, !PT ;  /* 0x0000004860297812 */ /* 0x140fe200078efe65 */
[----:B------:R-:W0:Y:S01]  /*2d20*/  LDS.64 R14, [R105] ;  /* 0x00000000690e7984 */ /* 0x000e220000000a00 */
[C-C-:B------:R-:W-:Y:S02]  /*2d30*/  LOP3.LUT R42, R96.reuse, 0x44, R101.reuse, 0xfe, !PT ;  /* 0x00000044602a7812 */ /* 0x140fe400078efe65 */
[C-C-:B------:R-:W-:Y:S01]  /*2d40*/  LOP3.LUT R43, R96.reuse, 0x40, R101.reuse, 0xfe, !PT ;  /* 0x00000040602b7812 */ /* 0x140fe200078efe65 */
[----:B------:R-:W1:Y:S01]  /*2d50*/  LDS.64 R16, [R55] ;  /* 0x0000000037107984 */ /* 0x000e620000000a00 */
[C-C-:B------:R-:W-:Y:S02]  /*2d60*/  LOP3.LUT R44, R96.reuse, 0x3c, R101.reuse, 0xfe, !PT ;  /* 0x0000003c602c7812 */ /* 0x140fe400078efe65 */
[C-C-:B------:R-:W-:Y:S01]  /*2d70*/  LOP3.LUT R45, R96.reuse, 0x38, R101.reuse, 0xfe, !PT ;  /* 0x00000038602d7812 */ /* 0x140fe200078efe65 */
[----:B------:R-:W2:Y:S01]  /*2d80*/  LDS.64 R2, [R105+0x400] ;  /* 0x0004000069027984 */ /* 0x000ea20000000a00 */
[----:B------:R-:W-:-:S02]  /*2d90*/  LOP3.LUT R46, R96, 0x34, R101, 0xfe, !PT ;  /* 0x00000034602e7812 */ /* 0x000fc400078efe65 */
[C-C-:B------:R-:W-:Y:S01]  /*2da0*/  LOP3.LUT R47, R96.reuse, 0x30, R101.reuse, 0xfe, !PT ;  /* 0x00000030602f7812 */ /* 0x140fe200078efe65 */
[----:B------:R-:W3:Y:S01]  /*2db0*/  LDS.64 R4, [R55+0x400] ;  /* 0x0004000037047984 */ /* 0x000ee20000000a00 */
[C-C-:B------:R-:W-:Y:S02]  /*2dc0*/  LOP3.LUT R48, R96.reuse, 0x2c, R101.reuse, 0xfe, !PT ;  /* 0x0000002c60307812 */ /* 0x140fe400078efe65 */
[C-C-:B------:R-:W-:Y:S01]  /*2dd0*/  LOP3.LUT R49, R96.reuse, 0x28, R101.reuse, 0xfe, !PT ;  /* 0x0000002860317812 */ /* 0x140fe200078efe65 */
[----:B------:R-:W4:Y:S01]  /*2de0*/  LDS.64 R6, [R105+0x800] ;  /* 0x0008000069067984 */ /* 0x000f220000000a00 */
[C-C-:B------:R-:W-:Y:S02]  /*2df0*/  LOP3.LUT R50, R96.reuse, 0x24, R101.reuse, 0xfe, !PT ;  /* 0x0000002460327812 */ /* 0x140fe400078efe65 */
[C-C-:B------:R-:W-:Y:S01]  /*2e00*/  LOP3.LUT R51, R96.reuse, 0x20, R101.reuse, 0xfe, !PT ;  /* 0x0000002060337812 */ /* 0x140fe200078efe65 */
[----:B------:R-:W5:Y:S01]  /*2e10*/  LDS.64 R8, [R55+0x800] ;  /* 0x0008000037087984 */ /* 0x000f620000000a00 */
[----:B------:R-:W-:-:S02]  /*2e20*/  LOP3.LUT R18, R96, 0x7c, R101, 0xfe, !PT ;  /* 0x0000007c60127812 */ /* 0x000fc400078efe65 */
[C-C-:B------:R-:W-:Y:S01]  /*2e30*/  LOP3.LUT R27, R96.reuse, 0x1c, R101.reuse, 0xfe, !PT ;  /* 0x0000001c601b7812 */ /* 0x140fe200078efe65 */
[----:B------:R-:W4:Y:S01]  /*2e40*/  LDS.64 R10, [R105+0xc00] ;  /* 0x000c0000690a7984 */ /* 0x000f220000000a00 */
[C-C-:B------:R-:W-:Y:S02]  /*2e50*/  LOP3.LUT R37, R96.reuse, 0x18, R101.reuse, 0xfe, !PT ;  /* 0x0000001860257812 */ /* 0x140fe400078efe65 */
[C-C-:B------:R-:W-:Y:S02]  /*2e60*/  LOP3.LUT R35, R96.reuse, 0x14, R101.reuse, 0xfe, !PT ;  /* 0x0000001460237812 */ /* 0x140fe400078efe65 */
[C-C-:B------:R-:W-:Y:S02]  /*2e70*/  LOP3.LUT R34, R96.reuse, 0x10, R101.reuse, 0xfe, !PT ;  /* 0x0000001060227812 */ /* 0x140fe400078efe65 */
[----:B------:R-:W-:Y:S01]  /*2e80*/  LOP3.LUT R96, R96, 0x8, R101, 0xfe, !PT ;  /* 0x0000000860607812 */ /* 0x000fe200078efe65 */
[----:B------:R-:W-:Y:S02]  /*2e90*/  IMAD R54, R35, c[0x0][0x198], RZ ;  /* 0x0000660023367a24 */ /* 0x000fe400078e02ff */
[----:B------:R-:W-:Y:S01]  /*2ea0*/  IMAD R53, R34, c[0x0][0x198], RZ ;  /* 0x0000660022357a24 */ /* 0x000fe200078e02ff */
[C---:B------:R-:W-:Y:S01]  /*2eb0*/  ISETP.LT.AND P3, PT, R96.reuse, c[0x0][0x17c], !P0 ;  /* 0x00005f0060007a0c */ /* 0x040fe20004761270 */
[----:B------:R-:W-:Y:S01]  /*2ec0*/  IMAD R96, R96, c[0x0][0x198], RZ ;  /* 0x0000660060607a24 */ /* 0x000fe200078e02ff */
[----:B0-----:R0:W-:Y:S01]  /*2ed0*/  @P2 STG.E.U16 [R28.64], R14 ;  /* 0x0000000e1c002986 */ /* 0x0011e2000c101506 */
[----:B------:R-:W-:-:S03]  /*2ee0*/  LEA R30, P2, R13, R21, 0x1 ;  /* 0x000000150d1e7211 */ /* 0x000fc600078408ff */
[-C--:B------:R-:W-:Y:S02]  /*2ef0*/  LEA R32, P6, R96, R21.reuse, 0x1 ;  /* 0x0000001560207211 */ /* 0x080fe400078c08ff */
[-C--:B------:R-:W-:Y:S02]  /*2f00*/  LEA.HI.X.SX32 R31, R13, R20.reuse, 0x1, P2 ;  /* 0x000000140d1f7211 */ /* 0x080fe400010f0eff */
[----:B------:R-:W-:Y:S02]  /*2f10*/  ISETP.LT.AND P2, PT, R12, c[0x0][0x17c], !P0 ;  /* 0x00005f000c007a0c */ /* 0x000fe40004741270 */
[----:B------:R-:W5:Y:S01]  /*2f20*/  LDS.64 R12, [R55+0xc00] ;  /* 0x000c0000370c7984 */ /* 0x000f620000000a00 */
[----:B------:R-:W-:Y:S02]  /*2f30*/  LEA.HI.X.SX32 R33, R96, R20, 0x1, P6 ;  /* 0x0000001460217211 */ /* 0x000fe400030f0eff */
[----:B0-----:R-:W-:Y:S01]  /*2f40*/  LEA R28, P5, R36, R21, 0x1 ;  /* 0x00000015241c7211 */ /* 0x001fe200078a08ff */
[----:B-1----:R0:W-:Y:S01]  /*2f50*/  @P4 STG.E.U16 [R30.64], R16 ;  /* 0x000000101e004986 */ /* 0x0021e2000c101506 */
[----:B------:R-:W-:-:S02]  /*2f60*/  ISETP.LT.AND P4, PT, R34, c[0x0][0x17c], !P0 ;  /* 0x00005f0022007a0c */ /* 0x000fc40004781270 */
[-C--:B------:R-:W-:Y:S01]  /*2f70*/  LEA.HI.X.SX32 R29, R36, R20.reuse, 0x1, P5 ;  /* 0x00000014241d7211 */ /* 0x080fe200028f0eff */
[----:B--2---:R1:W-:Y:S01]  /*2f80*/  @P3 STG.E.U16 [R32.64], R2 ;  /* 0x0000000220003986 */ /* 0x0043e2000c101506 */
[-C--:B------:R-:W-:Y:S02]  /*2f90*/  LEA R34, P6, R53, R21.reuse, 0x1 ;  /* 0x0000001535227211 */ /* 0x080fe400078c08ff */
[CC--:B------:R-:W-:Y:S01]  /*2fa0*/  LEA R36, P5, R54.reuse, R21.reuse, 0x1 ;  /* 0x0000001536247211 */ /* 0x0c0fe200078a08ff */
[----:B---3--:R2:W-:Y:S01]  /*2fb0*/  @P2 STG.E.U16 [R28.64], R4 ;  /* 0x000000041c002986 */ /* 0x0085e2000c101506 */
[----:B------:R-:W-:Y:S02]  /*2fc0*/  ISETP.LT.AND P3, PT, R35, c[0x0][0x17c], !P0 ;  /* 0x00005f0023007a0c */ /* 0x000fe40004761270 */
[-C--:B------:R-:W-:Y:S01]  /*2fd0*/  LEA.HI.X.SX32 R35, R53, R20.reuse, 0x1, P6 ;  /* 0x0000001435237211 */ /* 0x080fe200030f0eff */
[C---:B0-----:R-:W-:Y:S01]  /*2fe0*/  IMAD R31, R37.reuse, c[0x0][0x198], RZ ;  /* 0x00006600251f7a24 */ /* 0x041fe200078e02ff */
[----:B------:R-:W-:Y:S01]  /*2ff0*/  ISETP.LT.AND P2, PT, R37, c[0x0][0x17c], !P0 ;  /* 0x00005f0025007a0c */ /* 0x000fe20004741270 */
[C---:B------:R-:W-:Y:S01]  /*3000*/  IMAD R53, R27.reuse, c[0x0][0x198], RZ ;  /* 0x000066001b357a24 */ /* 0x040fe200078e02ff */
[----:B------:R-:W-:Y:S01]  /*3010*/  LEA.HI.X.SX32 R37, R54, R20, 0x1, P5 ;  /* 0x0000001436257211 */ /* 0x000fe200028f0eff */
[----:B----4-:R-:W-:Y:S01]  /*3020*/  @P4 STG.E.U16 [R34.64], R6 ;  /* 0x0000000622004986 */ /* 0x010fe2000c101506 */
[----:B------:R-:W-:Y:S01]  /*3030*/  ISETP.LT.AND P5, PT, R27, c[0x0][0x17c], !P0 ;  /* 0x00005f001b007a0c */ /* 0x000fe200047a1270 */
[----:B------:R-:W-:Y:S01]  /*3040*/  IMAD.MOV.U32 R27, RZ, RZ, c[0x0][0x198] ;  /* 0x00006600ff1b7624 */ /* 0x000fe200078e00ff */
[----:B------:R-:W-:-:S02]  /*3050*/  LEA R30, P4, R31, R21, 0x1 ;  /* 0x000000151f1e7211 */ /* 0x000fc400078808ff */
[-C--:B-1----:R-:W-:Y:S01]  /*3060*/  LEA R32, P6, R53, R21.reuse, 0x1 ;  /* 0x0000001535207211 */ /* 0x082fe200078c08ff */
[----:B------:R-:W-:Y:S01]  /*3070*/  IMAD R52, R27, 0x20, R52 ;  /* 0x000000201b347824 */ /* 0x000fe200078e0234 */
[-C--:B------:R-:W-:Y:S01]  /*3080*/  LEA.HI.X.SX32 R31, R31, R20.reuse, 0x1, P4 ;  /* 0x000000141f1f7211 */ /* 0x080fe200020f0eff */
[----:B-----5:R0:W-:Y:S01]  /*3090*/  @P3 STG.E.U16 [R36.64], R8 ;  /* 0x0000000824003986 */ /* 0x0201e2000c101506 */
[----:B------:R-:W-:Y:S02]  /*30a0*/  ISETP.LT.AND P4, PT, R51, c[0x0][0x17c], !P0 ;  /* 0x00005f0033007a0c */ /* 0x000fe40004781270 */
[----:B------:R-:W-:Y:S01]  /*30b0*/  LEA.HI.X.SX32 R33, R53, R20, 0x1, P6 ;  /* 0x0000001435217211 */ /* 0x000fe200030f0eff */
[----:B------:R1:W-:Y:S01]  /*30c0*/  @P2 STG.E.U16 [R30.64], R10 ;  /* 0x0000000a1e002986 */ /* 0x0003e2000c101506 */
[----:B--2---:R-:W-:Y:S02]  /*30d0*/  LEA R28, P6, R52, R21, 0x1 ;  /* 0x00000015341c7211 */ /* 0x004fe400078c08ff */
[----:B------:R-:W-:-:S02]  /*30e0*/  ISETP.LT.AND P2, PT, R50, c[0x0][0x17c], !P0 ;  /* 0x00005f0032007a0c */ /* 0x000fc40004741270 */
[-C--:B------:R-:W-:Y:S02]  /*30f0*/  LEA.HI.X.SX32 R29, R52, R20.reuse, 0x1, P6 ;  /* 0x00000014341d7211 */ /* 0x080fe400030f0eff */
[----:B------:R-:W-:Y:S01]  /*3100*/  PRMT R4, R14, 0x7632, R4 ;  /* 0x000076320e047816 */ /* 0x000fe20000000004 */
[----:B0-----:R-:W-:Y:S01]  /*3110*/  IMAD R36, R27, 0x4, R52 ;  /* 0x000000041b247824 */ /* 0x001fe200078e0234 */
[----:B------:R0:W-:Y:S01]  /*3120*/  @P5 STG.E.U16 [R32.64], R12 ;  /* 0x0000000c20005986 */ /* 0x0001e2000c101506 */
[----:B------:R-:W-:Y:S02]  /*3130*/  ISETP.LT.AND P5, PT, R49, c[0x0][0x17c], !P0 ;  /* 0x00005f0031007a0c */ /* 0x000fe400047a1270 */
[C---:B------:R-:W-:Y:S01]  /*3140*/  IMAD R14, R27.reuse, 0x4, R36 ;  /* 0x000000041b0e7824 */ /* 0x040fe200078e0224 */
[----:B------:R-:W-:Y:S01]  /*3150*/  LEA R34, P6, R36, R21, 0x1 ;  /* 0x0000001524227211 */ /* 0x000fe200078c08ff */
[----:B------:R2:W-:Y:S01]  /*3160*/  @P4 STG.E.U16 [R28.64], R4 ;  /* 0x000000041c004986 */ /* 0x0005e2000c101506 */
[----:B------:R-:W-:Y:S01]  /*3170*/  PRMT R6, R2, 0x7632, R6 ;  /* 0x0000763202067816 */ /* 0x000fe20000000006 */
[----:B------:R-:W-:Y:S01]  /*3180*/  IMAD R2, R27, 0x4, R14 ;  /* 0x000000041b027824 */ /* 0x000fe200078e020e */
[----:B------:R-:W-:-:S02]  /*3190*/  LEA.HI.X.SX32 R35, R36, R20, 0x1, P6 ;  /* 0x0000001424237211 */ /* 0x000fc400030f0eff */
[-C--:B-1----:R-:W-:Y:S02]  /*31a0*/  LEA R30, P6, R14, R21.reuse, 0x1 ;  /* 0x000000150e1e7211 */ /* 0x082fe400078c08ff */
[----:B------:R-:W-:Y:S02]  /*31b0*/  PRMT R16, R16, 0x7632, R16 ;  /* 0x0000763210107816 */ /* 0x000fe40000000010 */
[----:B------:R-:W-:Y:S02]  /*31c0*/  ISETP.LT.AND P4, PT, R48, c[0x0][0x17c], !P0 ;  /* 0x00005f0030007a0c */ /* 0x000fe40004781270 */
[----:B------:R-:W-:Y:S01]  /*31d0*/  LEA.HI.X.SX32 R31, R14, R20, 0x1, P6 ;  /* 0x000000140e1f7211 */ /* 0x000fe200030f0eff */
[----:B------:R-:W-:Y:S01]  /*31e0*/  IMAD R14, R27, 0x4, R2 ;  /* 0x000000041b0e7824 */ /* 0x000fe200078e0202 */
[----:B0-----:R-:W-:Y:S01]  /*31f0*/  LEA R32, P6, R2, R21, 0x1 ;  /* 0x0000001502207211 */ /* 0x001fe200078c08ff */
[----:B------:R0:W-:Y:S01]  /*3200*/  @P2 STG.E.U16 [R34.64], R16 ;  /* 0x0000001022002986 */ /* 0x0001e2000c101506 */
[----:B------:R-:W-:-:S02]  /*3210*/  ISETP.LT.AND P2, PT, R47, c[0x0][0x17c], !P0 ;  /* 0x00005f002f007a0c */ /* 0x000fc40004741270 */
[-C--:B------:R-:W-:Y:S01]  /*3220*/  LEA.HI.X.SX32 R33, R2, R20.reuse, 0x1, P6 ;  /* 0x0000001402217211 */ /* 0x080fe200030f0eff */
[----:B------:R1:W-:Y:S01]  /*3230*/  @P5 STG.E.U16 [R30.64], R6 ;  /* 0x000000061e005986 */ /* 0x0003e2000c101506 */
[C---:B------:R-:W-:Y:S01]  /*3240*/  IMAD R2, R27.reuse, 0x4, R14 ;  /* 0x000000041b027824 */ /* 0x040fe200078e020e */
[-C--:B--2---:R-:W-:Y:S02]  /*3250*/  LEA R28, P6, R14, R21.reuse, 0x1 ;  /* 0x000000150e1c7211 */ /* 0x084fe400078c08ff */
[----:B------:R-:W-:Y:S01]  /*3260*/  PRMT R8, R4, 0x7632, R8 ;  /* 0x0000763204087816 */ /* 0x000fe20000000008 */
[----:B------:R-:W-:Y:S01]  /*3270*/  IMAD R4, R27, 0x4, R2 ;  /* 0x000000041b047824 */ /* 0x000fe200078e0202 */
[----:B------:R-:W-:Y:S02]  /*3280*/  ISETP.LT.AND P5, PT, R46, c[0x0][0x17c], !P0 ;  /* 0x00005f002e007a0c */ /* 0x000fe400047a1270 */
[----:B------:R-:W-:Y:S01]  /*3290*/  LEA.HI.X.SX32 R29, R14, R20, 0x1, P6 ;  /* 0x000000140e1d7211 */ /* 0x000fe200030f0eff */
[----:B------:R2:W-:Y:S01]  /*32a0*/  @P4 STG.E.U16 [R32.64], R8 ;  /* 0x0000000820004986 */ /* 0x0005e2000c101506 */
[----:B0-----:R-:W-:-:S02]  /*32b0*/  LEA R34, P6, R2, R21, 0x1 ;  /* 0x0000001502227211 */ /* 0x001fc400078c08ff */
[----:B------:R-:W-:Y:S02]  /*32c0*/  PRMT R14, R6, 0x7632, R14 ;  /* 0x00007632060e7816 */ /* 0x000fe4000000000e */
[----:B------:R-:W-:Y:S02]  /*32d0*/  ISETP.LT.AND P4, PT, R45, c[0x0][0x17c], !P0 ;  /* 0x00005f002d007a0c */ /* 0x000fe40004781270 */
[----:B-1----:R-:W-:Y:S01]  /*32e0*/  PRMT R6, R8, 0x7632, R6 ;  /* 0x0000763208067816 */ /* 0x002fe20000000006 */
[----:B------:R0:W-:Y:S01]  /*32f0*/  @P2 STG.E.U16 [R28.64], R14 ;  /* 0x0000000e1c002986 */ /* 0x0001e2000c101506 */
[----:B------:R-:W-:Y:S01]  /*3300*/  LEA.HI.X.SX32 R35, R2, R20, 0x1, P6 ;  /* 0x0000001402237211 */ /* 0x000fe200030f0eff */
[----:B------:R-:W-:Y:S01]  /*3310*/  IMAD R2, R27, 0x4, R4 ;  /* 0x000000041b027824 */ /* 0x000fe200078e0204 */
[----:B------:R-:W-:Y:S02]  /*3320*/  ISETP.LT.AND P6, PT, R44, c[0x0][0x17c], !P0 ;  /* 0x00005f002c007a0c */ /* 0x000fe400047c1270 */
[----:B------:R-:W-:Y:S01]  /*3330*/  LEA R30, P2, R4, R21, 0x1 ;  /* 0x00000015041e7211 */ /* 0x000fe200078408ff */
[----:B------:R1:W-:Y:S01]  /*3340*/  @P5 STG.E.U16 [R34.64], R6 ;  /* 0x0000000622005986 */ /* 0x0003e2000c101506 */
[----:B------:R-:W-:-:S02]  /*3350*/  PRMT R10, R10, 0x7632, R10 ;  /* 0x000076320a0a7816 */ /* 0x000fc4000000000a */
[-C--:B------:R-:W-:Y:S01]  /*3360*/  LEA.HI.X.SX32 R31, R4, R20.reuse, 0x1, P2 ;  /* 0x00000014041f7211 */ /* 0x080fe200010f0eff */
[----:B------:R-:W-:Y:S01]  /*3370*/  IMAD R4, R27, 0x4, R2 ;  /* 0x000000041b047824 */ /* 0x000fe200078e0202 */
[CC--:B--2---:R-:W-:Y:S02]  /*3380*/  LEA R32, P5, R2.reuse, R21.reuse, 0x1 ;  /* 0x0000001502207211 */ /* 0x0c4fe400078a08ff */
[----:B------:R-:W-:Y:S01]  /*3390*/  ISETP.LT.AND P2, PT, R43, c[0x0][0x17c], !P0 ;  /* 0x00005f002b007a0c */ /* 0x000fe20004741270 */
[----:B------:R2:W-:Y:S01]  /*33a0*/  @P4 STG.E.U16 [R30.64], R10 ;  /* 0x0000000a1e004986 */ /* 0x0005e2000c101506 */
[----:B------:R-:W-:Y:S01]  /*33b0*/  LEA.HI.X.SX32 R33, R2, R20, 0x1, P5 ;  /* 0x0000001402217211 */ /* 0x000fe200028f0eff */
[----:B------:R-:W-:Y:S01]  /*33c0*/  IMAD R2, R27, 0x4, R4 ;  /* 0x000000041b027824 */ /* 0x000fe200078e0204 */
[----:B------:R-:W-:Y:S02]  /*33d0*/  PRMT R16, R12, 0x7632, R16 ;  /* 0x000076320c107816 */ /* 0x000fe40000000010 */
[----:B0-----:R-:W-:-:S02]  /*33e0*/  LEA R28, P4, R4, R21, 0x1 ;  /* 0x00000015041c7211 */ /* 0x001fc400078808ff */
[----:B------:R-:W-:Y:S01]  /*33f0*/  ISETP.LT.AND P5, PT, R42, c[0x0][0x17c], !P0 ;  /* 0x00005f002a007a0c */ /* 0x000fe200047a1270 */
[----:B------:R0:W-:Y:S01]  /*3400*/  @P6 STG.E.U16 [R32.64], R16 ;  /* 0x0000001020006986 */ /* 0x0001e2000c101506 */
[-C--:B------:R-:W-:Y:S01]  /*3410*/  LEA.HI.X.SX32 R29, R4, R20.reuse, 0x1, P4 ;  /* 0x00000014041d7211 */ /* 0x080fe200020f0eff */
[----:B------:R-:W-:Y:S01]  /*3420*/  IMAD R4, R27, 0x4, R2 ;  /* 0x000000041b047824 */ /* 0x000fe200078e0202 */
[CC--:B-1----:R-:W-:Y:S02]  /*3430*/  LEA R34, P6, R2.reuse, R21.reuse, 0x1 ;  /* 0x0000001502227211 */ /* 0x0c2fe400078c08ff */
[----:B------:R-:W-:Y:S01]  /*3440*/  ISETP.LT.AND P4, PT, R41, c[0x0][0x17c], !P0 ;  /* 0x00005f0029007a0c */ /* 0x000fe20004781270 */
[----:B------:R1:W-:Y:S01]  /*3450*/  @P2 STG.E.U16 [R28.64], R15 ;  /* 0x0000000f1c002986 */ /* 0x0003e2000c101506 */
[----:B------:R-:W-:Y:S01]  /*3460*/  LEA.HI.X.SX32 R35, R2, R20, 0x1, P6 ;  /* 0x0000001402237211 */ /* 0x000fe200030f0eff */
[----:B------:R-:W-:Y:S01]  /*3470*/  IMAD R2, R27, 0x4, R4 ;  /* 0x000000041b027824 */ /* 0x000fe200078e0204 */
[----:B--2---:R-:W-:-:S02]  /*3480*/  LEA R30, P2, R4, R21, 0x1 ;  /* 0x00000015041e7211 */ /* 0x004fc400078408ff */
[----:B------:R-:W-:Y:S01]  /*3490*/  ISETP.LT.AND P6, PT, R40, c[0x0][0x17c], !P0 ;  /* 0x00005f0028007a0c */ /* 0x000fe200047c1270 */
[----:B------:R2:W-:Y:S01]  /*34a0*/  @P5 STG.E.U16 [R34.64], R17 ;  /* 0x0000001122005986 */ /* 0x0005e2000c101506 */
[-C--:B------:R-:W-:Y:S01]  /*34b0*/  LEA.HI.X.SX32 R31, R4, R20.reuse, 0x1, P2 ;  /* 0x00000014041f7211 */ /* 0x080fe200010f0eff */
[----:B------:R-:W-:Y:S01]  /*34c0*/  IMAD R4, R27, 0x4, R2 ;  /* 0x000000041b047824 */ /* 0x000fe200078e0202 */
[CC--:B0-----:R-:W-:Y:S02]  /*34d0*/  LEA R32, P5, R2.reuse, R21.reuse, 0x1 ;  /* 0x0000001502207211 */ /* 0x0c1fe400078a08ff */
[----:B------:R-:W-:Y:S01]  /*34e0*/  ISETP.LT.AND P2, PT, R39, c[0x0][0x17c], !P0 ;  /* 0x00005f0027007a0c */ /* 0x000fe20004741270 */
[----:B------:R0:W-:Y:S01]  /*34f0*/  @P4 STG.E.U16 [R30.64], R3 ;  /* 0x000000031e004986 */ /* 0x0001e2000c101506 */
[----:B------:R-:W-:Y:S01]  /*3500*/  LEA.HI.X.SX32 R33, R2, R20, 0x1, P5 ;  /* 0x0000001402217211 */ /* 0x000fe200028f0eff */
[----:B------:R-:W-:Y:S01]  /*3510*/  IMAD R2, R27, 0x4, R4 ;  /* 0x000000041b027824 */ /* 0x000fe200078e0204 */
[----:B-1----:R-:W-:-:S02]  /*3520*/  LEA R28, P4, R4, R21, 0x1 ;  /* 0x00000015041c7211 */ /* 0x002fc400078808ff */
[----:B------:R-:W-:Y:S01]  /*3530*/  ISETP.LT.AND P5, PT, R26, c[0x0][0x17c], !P0 ;  /* 0x00005f001a007a0c */ /* 0x000fe200047a1270 */
[----:B------:R1:W-:Y:S01]  /*3540*/  @P6 STG.E.U16 [R32.64], R5 ;  /* 0x0000000520006986 */ /* 0x0003e2000c101506 */
[-C--:B------:R-:W-:Y:S01]  /*3550*/  LEA.HI.X.SX32 R29, R4, R20.reuse, 0x1, P4 ;  /* 0x00000014041d7211 */ /* 0x080fe200020f0eff */
[----:B------:R-:W-:Y:S01]  /*3560*/  IMAD R4, R27, 0x4, R2 ;  /* 0x000000041b047824 */ /* 0x000fe200078e0202 */
[CC--:B--2---:R-:W-:Y:S02]  /*3570*/  LEA R34, P6, R2.reuse, R21.reuse, 0x1 ;  /* 0x0000001502227211 */ /* 0x0c4fe400078c08ff */
[----:B------:R-:W-:Y:S01]  /*3580*/  ISETP.LT.AND P4, PT, R25, c[0x0][0x17c], !P0 ;  /* 0x00005f0019007a0c */ /* 0x000fe20004781270 */
[----:B------:R2:W-:Y:S01]  /*3590*/  @P2 STG.E.U16 [R28.64], R7 ;  /* 0x000000071c002986 */ /* 0x0005e2000c101506 */
[----:B------:R-:W-:Y:S01]  /*35a0*/  LEA.HI.X.SX32 R35, R2, R20, 0x1, P6 ;  /* 0x0000001402237211 */ /* 0x000fe200030f0eff */
[----:B------:R-:W-:Y:S01]  /*35b0*/  IMAD R2, R27, 0x4, R4 ;  /* 0x000000041b027824 */ /* 0x000fe200078e0204 */
[----:B0-----:R-:W-:-:S02]  /*35c0*/  LEA R30, P2, R4, R21, 0x1 ;  /* 0x00000015041e7211 */ /* 0x001fc400078408ff */
[----:B------:R-:W-:Y:S01]  /*35d0*/  ISETP.LT.AND P6, PT, R56, c[0x0][0x17c], !P0 ;  /* 0x00005f0038007a0c */ /* 0x000fe200047c1270 */
[----:B------:R-:W-:Y:S01]  /*35e0*/  @P5 STG.E.U16 [R34.64], R9 ;  /* 0x0000000922005986 */ /* 0x000fe2000c101506 */
[-C--:B------:R-:W-:Y:S01]  /*35f0*/  LEA.HI.X.SX32 R31, R4, R20.reuse, 0x1, P2 ;  /* 0x00000014041f7211 */ /* 0x080fe200010f0eff */
[C---:B------:R-:W-:Y:S01]  /*3600*/  IMAD R4, R27.reuse, 0x4, R2 ;  /* 0x000000041b047824 */ /* 0x040fe200078e0202 */
[-C--:B-1----:R-:W-:Y:S02]  /*3610*/  LEA R32, P5, R2, R21.reuse, 0x1 ;  /* 0x0000001502207211 */ /* 0x082fe400078a08ff */
[----:B------:R-:W-:Y:S01]  /*3620*/  ISETP.LT.AND P2, PT, R24, c[0x0][0x17c], !P0 ;  /* 0x00005f0018007a0c */ /* 0x000fe20004741270 */
[----:B------:R-:W-:Y:S01]  /*3630*/  @P4 STG.E.U16 [R30.64], R11 ;  /* 0x0000000b1e004986 */ /* 0x000fe2000c101506 */
[----:B------:R-:W-:Y:S01]  /*3640*/  LEA.HI.X.SX32 R33, R2, R20, 0x1, P5 ;  /* 0x0000001402217211 */ /* 0x000fe200028f0eff */
[----:B------:R-:W-:Y:S01]  /*3650*/  IMAD R2, R27, 0x4, R4 ;  /* 0x000000041b027824 */ /* 0x000fe200078e0204 */
[----:B------:R-:W-:-:S02]  /*3660*/  LEA R24, P5, R4, R21, 0x1 ;  /* 0x0000001504187211 */ /* 0x000fc400078a08ff */
[----:B------:R-:W-:Y:S01]  /*3670*/  ISETP.LT.AND P4, PT, R23, c[0x0][0x17c], !P0 ;  /* 0x00005f0017007a0c */ /* 0x000fe20004781270 */
[----:B------:R-:W-:Y:S01]  /*3680*/  @P6 STG.E.U16 [R32.64], R13 ;  /* 0x0000000d20006986 */ /* 0x000fe2000c101506 */
[-C--:B------:R-:W-:Y:S01]  /*3690*/  LEA.HI.X.SX32 R25, R4, R20.reuse, 0x1, P5 ;  /* 0x0000001404197211 */ /* 0x080fe200028f0eff */
[----:B------:R-:W-:Y:S01]  /*36a0*/  IMAD R4, R27, 0x4, R2 ;  /* 0x000000041b047824 */ /* 0x000fe200078e0202 */
[C---:B------:R-:W-:Y:S02]  /*36b0*/  LEA R14, P6, R2.reuse, R21, 0x1 ;  /* 0x00000015020e7211 */ /* 0x040fe400078c08ff */
[----:B------:R-:W-:Y:S02]  /*36c0*/  PRMT R12, R15, 0x7632, R12 ;  /* 0x000076320f0c7816 */ /* 0x000fe4000000000c */
[----:B------:R-:W-:Y:S01]  /*36d0*/  LEA.HI.X.SX32 R15, R2, R20, 0x1, P6 ;  /* 0x00000014020f7211 */ /* 0x000fe200030f0eff */
[----:B------:R-:W-:Y:S01]  /*36e0*/  IMAD R2, R27, 0x4, R4 ;  /* 0x000000041b027824 */ /* 0x000fe200078e0204 */
[----:B--2---:R-:W-:-:S02]  /*36f0*/  PRMT R7, R17, 0x7632, R7 ;  /* 0x0000763211077816 */ /* 0x004fc40000000007 */
[----:B------:R-:W-:Y:S01]  /*3700*/  ISETP.LT.AND P5, PT, R22, c[0x0][0x17c], !P0 ;  /* 0x00005f0016007a0c */ /* 0x000fe200047a1270 */
[C---:B------:R-:W-:Y:S01]  /*3710*/  IMAD R6, R27.reuse, 0x4, R2 ;  /* 0x000000041b067824 */ /* 0x040fe200078e0202 */
[----:B------:R-:W-:Y:S01]  /*3720*/  @P4 STG.E.U16 [R24.64], R12 ;  /* 0x0000000c18004986 */ /* 0x000fe2000c101506 */
[-C--:B------:R-:W-:Y:S02]  /*3730*/  LEA R22, P4, R2, R21.reuse, 0x1 ;  /* 0x0000001502167211 */ /* 0x080fe400078808ff */
[C---:B------:R-:W-:Y:S01]  /*3740*/  IMAD R8, R27.reuse, 0x4, R6 ;  /* 0x000000041b087824 */ /* 0x040fe200078e0206 */
[----:B------:R0:W-:Y:S01]  /*3750*/  @P2 STG.E.U16 [R14.64], R7 ;  /* 0x000000070e002986 */ /* 0x0001e2000c101506 */
[-C--:B------:R-:W-:Y:S02]  /*3760*/  LEA R16, P2, R4, R21.reuse, 0x1 ;  /* 0x0000001504107211 */ /* 0x080fe400078408ff */
[----:B------:R-:W-:Y:S02]  /*3770*/  LEA R28, P6, R6, R21, 0x1 ;  /* 0x00000015061c7211 */ /* 0x000fe400078c08ff */
[-C--:B------:R-:W-:Y:S01]  /*3780*/  LEA.HI.X.SX32 R17, R4, R20.reuse, 0x1, P2 ;  /* 0x0000001404117211 */ /* 0x080fe200010f0eff */
[----:B------:R-:W-:Y:S01]  /*3790*/  IMAD R4, R27, 0x4, R8 ;  /* 0x000000041b047824 */ /* 0x000fe200078e0208 */
[----:B------:R-:W-:-:S02]  /*37a0*/  LEA.HI.X.SX32 R23, R2, R20, 0x1, P4 ;  /* 0x0000001402177211 */ /* 0x000fc400020f0eff */
[----:B------:R-:W-:Y:S01]  /*37b0*/  ISETP.LT.AND P4, PT, R19, c[0x0][0x17c], !P0 ;  /* 0x00005f0013007a0c */ /* 0x000fe20004781270 */
[----:B------:R-:W-:Y:S01]  /*37c0*/  IMAD R27, R27, 0x4, R4 ;  /* 0x000000041b1b7824 */ /* 0x000fe200078e0204 */
[----:B------:R-:W-:Y:S02]  /*37d0*/  ISETP.LT.AND P3, PT, R38, c[0x0][0x17c], !P0 ;  /* 0x00005f0026007a0c */ /* 0x000fe40004761270 */
[-C--:B0-----:R-:W-:Y:S02]  /*37e0*/  LEA R14, P2, R4, R21.reuse, 0x1 ;  /* 0x00000015040e7211 */ /* 0x081fe400078408ff */
[-C--:B------:R-:W-:Y:S02]  /*37f0*/  LEA.HI.X.SX32 R29, R6, R20.reuse, 0x1, P6 ;  /* 0x00000014061d7211 */ /* 0x080fe400030f0eff */
[----:B------:R-:W-:Y:S02]  /*3800*/  LEA.HI.X.SX32 R15, R4, R20, 0x1, P2 ;  /* 0x00000014040f7211 */ /* 0x000fe400010f0eff */
[----:B------:R-:W-:-:S02]  /*3810*/  LEA R24, P6, R8, R21, 0x1 ;  /* 0x0000001508187211 */ /* 0x000fc400078c08ff */
[----:B------:R-:W-:Y:S02]  /*3820*/  ISETP.LT.AND P2, PT, R0, c[0x0][0x17c], !P0 ;  /* 0x00005f0000007a0c */ /* 0x000fe40004741270 */
[----:B------:R-:W-:Y:S02]  /*3830*/  ISETP.LT.AND P0, PT, R18, c[0x0][0x17c], !P0 ;  /* 0x00005f0012007a0c */ /* 0x000fe40004701270 */
[----:B------:R-:W-:Y:S02]  /*3840*/  LEA.HI.X.SX32 R25, R8, R20, 0x1, P6 ;  /* 0x0000001408197211 */ /* 0x000fe400030f0eff */
[----:B------:R-:W-:Y:S02]  /*3850*/  PRMT R8, R3, 0x7632, R8 ;  /* 0x0000763203087816 */ /* 0x000fe40000000008 */
[----:B------:R-:W-:Y:S02]  /*3860*/  PRMT R11, R5, 0x7632, R11 ;  /* 0x00007632050b7816 */ /* 0x000fe4000000000b */
[----:B------:R-:W-:Y:S01]  /*3870*/  PRMT R7, R7, 0x7632, R7 ;  /* 0x0000763207077816 */ /* 0x000fe20000000007 */
[----:B------:R0:W-:Y:S01]  /*3880*/  @P5 STG.E.U16 [R16.64], R8 ;  /* 0x0000000810005986 */ /* 0x0001e2000c101506 */
[----:B------:R-:W-:-:S02]  /*3890*/  PRMT R12, R9, 0x7632, R12 ;  /* 0x00007632090c7816 */ /* 0x000fc4000000000c */
[----:B------:R-:W-:Y:S01]  /*38a0*/  PRMT R0, R11, 0x7632, R0 ;  /* 0x000076320b007816 */ /* 0x000fe20000000000 */
[----:B------:R0:W-:Y:S01]  /*38b0*/  @P4 STG.E.U16 [R22.64], R11 ;  /* 0x0000000b16004986 */ /* 0x0001e2000c101506 */
[----:B------:R-:W-:-:S03]  /*38c0*/  LEA R26, P6, R27, R21, 0x1 ;  /* 0x000000151b1a7211 */ /* 0x000fc600078c08ff */
[----:B------:R0:W-:Y:S01]  /*38d0*/  @P3 STG.E.U16 [R28.64], R7 ;  /* 0x000000071c003986 */ /* 0x0001e2000c101506 */
[----:B------:R-:W-:-:S03]  /*38e0*/  LEA.HI.X.SX32 R27, R27, R20, 0x1, P6 ;  /* 0x000000141b1b7211 */ /* 0x000fc600030f0eff */
[----:B------:R0:W-:Y:S04]  /*38f0*/  @P2 STG.E.U16 [R24.64], R12 ;  /* 0x0000000c18002986 */ /* 0x0001e8000c101506 */
[----:B------:R0:W-:Y:S01]  /*3900*/  @P1 STG.E.U16 [R14.64], R0 ;  /* 0x000000000e001986 */ /* 0x0001e2000c101506 */
[----:B------:R-:W-:Y:S05]  /*3910*/  @!P0 EXIT ;  /* 0x000000000000894d */ /* 0x000fea0003800000 */
[----:B------:R-:W-:-:S05]  /*3920*/  PRMT R13, R13, 0x7632, R13 ;  /* 0x000076320d0d7816 */ /* 0x000fca000000000d */
[----:B------:R-:W-:Y:S01]  /*3930*/  STG.E.U16 [R26.64], R13 ;  /* 0x0000000d1a007986 */ /* 0x000fe2000c101506 */
[----:B------:R-:W-:Y:S05]  /*3940*/  EXIT ;  /* 0x000000000000794d */ /* 0x000fea0003800000 */
.L_x_3:
[----:B------:R-:W-:-:S00]  /*3950*/  BRA `(.L_x_3) ;  /* 0xfffffff000007947 */ /* 0x000fc0000383ffff */
[----:B------:R-:W-:-:S00]  /*3960*/  NOP ;  /* 0x0000000000007918 */ /* 0x000fc00000000000 */
        /* <DEDUP_REMOVED lines=9> */
.L_x_4:


//--------------------- .nv.shared.matmul_kernel  --------------------------
	.section	.nv.shared.matmul_kernel,"aw",@nobits
	.sectionflags	@""
	.align	16
